	.target	sm_100a

	.elftype	@"ET_EXEC"


//--------------------- .note.nv.tkinfo           --------------------------
	.section	.note.nv.tkinfo,"",@"SHT_NOTE"
	.sectionflags	@"SHF_NOTE_NV_TKINFO"
	.tkinfo
        /*0018*/ 	.word	0x00000002
        /*0030*/ 	.string	""
        /*0030*/ 	.string	"ptxas"
        /*0030*/ 	.string	"Cuda compilation tools, release 13.0, V13.0.88"
        /*0030*/ 	.string	"Build cuda_13.0.r13.0/compiler.36424714_0"
        /*0030*/ 	.string	"-arch sm_100a -m 64 "



//--------------------- .note.nv.cuinfo           --------------------------
	.section	.note.nv.cuinfo,"",@"SHT_NOTE"
	.sectionflags	@"SHF_NOTE_NV_CUINFO"
        /*0018*/ 	.short	0x0002
        /*001a*/ 	.short	0x0064
        /*001c*/ 	.short	0x0082
	.zero		2


//--------------------- .nv.info                  --------------------------
	.section	.nv.info,"",@"SHT_CUDA_INFO"
	.align	4


	//----- nvinfo : EIATTR_REGCOUNT
	.align		4
        /*0000*/ 	.byte	0x04, 0x2f
        /*0002*/ 	.short	(.L_19 - .L_18)
	.align		4
.L_18:
        /*0004*/ 	.word	index@(_ZN7cutlass13device_kernelINS_4gemm6kernel13GemmUniversalIN4cute5tupleIJiiiiEEENS1_10collective13CollectiveMmaINS1_35MainloopSm100TmaUmmaWarpSpecializedILi3ELi2ELi4ENS5_IJNS4_1CILi2EEESB_NSA_ILi1EEEEEEEENS5_IJNSA_ILi128EEESF_SF_EEEaNS5_IJlSC_lEEEaSH_NS4_8TiledMMAINS4_8MMA_AtomIJNS4_21SM100_MMA_S8_2x1SM_SSIaaiLi128ELi128ELNS4_4UMMA5MajorE0ELSM_0ELNSL_8SaturateE0EEEEEENS4_6LayoutINS5_IJSC_SC_SC_EEENS5_IJNSA_ILi0EEESS_SS_EEEEENS5_IJNS4_10UnderscoreESV_SV_EEEEENS4_28SM100_TMA_2SM_LOAD_MULTICASTENS4_14ComposedLayoutINS4_7SwizzleILi3ELi4ELi3EEENS4_18smem_ptr_flag_bitsILi8EEENSQ_INS5_IJNSA_ILi8EEESF_EEENS5_IJSF_SC_EEEEEEEvNS4_8identityENS4_18SM100_TMA_2SM_LOADES18_vS19_EENS_8epilogue10collective18CollectiveEpilogueINS1C_23Sm100TmaWarpSpecializedILi2ELi2ELi32ELb0ELb0EEEJNS5_IJNSA_ILi64EEESF_SF_EEENS5_IJNSQ_IS1H_SC_EENSQ_INS5_IJNSA_ILi32EEESB_EEENS5_IJSC_S1H_EEEEEEEEaSH_aSH_NS1C_6fusion15FusionCallbacksIS1G_NS1P_17LinearCombinationIaiaiLNS_15FloatRoundStyleE2EEES1I_S1O_JEEENS4_5SM1004TMEM4LOAD26SM100_TMEM_LOAD_32dp32b32xENS4_13SM90_TMA_LOADENSZ_INS10_ILi1ELi4ELi3EEES13_NSQ_INS5_IJS14_S1K_EEENS5_IJS1K_SC_EEEEEEENS4_39AutoVectorizingCopyWithAssumedAlignmentILi128EEENS4_14SM90_TMA_STOREES24_S26_S26_EEEvvEEEEvNT_6ParamsE)
        /*0008*/ 	.word	0x0000005b


	//----- nvinfo : EIATTR_FRAME_SIZE
	.align		4
.L_19:
        /*000c*/ 	.byte	0x04, 0x11
        /*000e*/ 	.short	(.L_21 - .L_20)
	.align		4
.L_20:
        /*0010*/ 	.word	index@($__internal_2_$__cuda_sm10x_tcgen05_guardrail_trap_unallocated_columns_being_dealloced)
        /*0014*/ 	.word	0x00000000


	//----- nvinfo : EIATTR_FRAME_SIZE
	.align		4
.L_21:
        /*0018*/ 	.byte	0x04, 0x11
        /*001a*/ 	.short	(.L_23 - .L_22)
	.align		4
.L_22:
        /*001c*/ 	.word	index@($__internal_1_$__cuda_sm10x_tcgen05_guardrail_trap_phase_invalid_during_alloc)
        /*0020*/ 	.word	0x00000000


	//----- nvinfo : EIATTR_FRAME_SIZE
	.align		4
.L_23:
        /*0024*/ 	.byte	0x04, 0x11
        /*0026*/ 	.short	(.L_25 - .L_24)
	.align		4
.L_24:
        /*0028*/ 	.word	index@($__internal_0_$__cuda_sm10x_tcgen05_guardrail_trap_col_being_dealloced_not_returned_by_alloc)
        /*002c*/ 	.word	0x00000000


	//----- nvinfo : EIATTR_FRAME_SIZE
	.align		4
.L_25:
        /*0030*/ 	.byte	0x04, 0x11
        /*0032*/ 	.short	(.L_27 - .L_26)
	.align		4
.L_26:
        /*0034*/ 	.word	index@(_ZN7cutlass13device_kernelINS_4gemm6kernel13GemmUniversalIN4cute5tupleIJiiiiEEENS1_10collective13CollectiveMmaINS1_35MainloopSm100TmaUmmaWarpSpecializedILi3ELi2ELi4ENS5_IJNS4_1CILi2EEESB_NSA_ILi1EEEEEEEENS5_IJNSA_ILi128EEESF_SF_EEEaNS5_IJlSC_lEEEaSH_NS4_8TiledMMAINS4_8MMA_AtomIJNS4_21SM100_MMA_S8_2x1SM_SSIaaiLi128ELi128ELNS4_4UMMA5MajorE0ELSM_0ELNSL_8SaturateE0EEEEEENS4_6LayoutINS5_IJSC_SC_SC_EEENS5_IJNSA_ILi0EEESS_SS_EEEEENS5_IJNS4_10UnderscoreESV_SV_EEEEENS4_28SM100_TMA_2SM_LOAD_MULTICASTENS4_14ComposedLayoutINS4_7SwizzleILi3ELi4ELi3EEENS4_18smem_ptr_flag_bitsILi8EEENSQ_INS5_IJNSA_ILi8EEESF_EEENS5_IJSF_SC_EEEEEEEvNS4_8identityENS4_18SM100_TMA_2SM_LOADES18_vS19_EENS_8epilogue10collective18CollectiveEpilogueINS1C_23Sm100TmaWarpSpecializedILi2ELi2ELi32ELb0ELb0EEEJNS5_IJNSA_ILi64EEESF_SF_EEENS5_IJNSQ_IS1H_SC_EENSQ_INS5_IJNSA_ILi32EEESB_EEENS5_IJSC_S1H_EEEEEEEEaSH_aSH_NS1C_6fusion15FusionCallbacksIS1G_NS1P_17LinearCombinationIaiaiLNS_15FloatRoundStyleE2EEES1I_S1O_JEEENS4_5SM1004TMEM4LOAD26SM100_TMEM_LOAD_32dp32b32xENS4_13SM90_TMA_LOADENSZ_INS10_ILi1ELi4ELi3EEES13_NSQ_INS5_IJS14_S1K_EEENS5_IJS1K_SC_EEEEEEENS4_39AutoVectorizingCopyWithAssumedAlignmentILi128EEENS4_14SM90_TMA_STOREES24_S26_S26_EEEvvEEEEvNT_6ParamsE)
        /*0038*/ 	.word	0x00000000


	//----- nvinfo : EIATTR_MIN_STACK_SIZE
	.align		4
.L_27:
        /*003c*/ 	.byte	0x04, 0x12
        /*003e*/ 	.short	(.L_29 - .L_28)
	.align		4
.L_28:
        /*0040*/ 	.word	index@(_ZN7cutlass13device_kernelINS_4gemm6kernel13GemmUniversalIN4cute5tupleIJiiiiEEENS1_10collective13CollectiveMmaINS1_35MainloopSm100TmaUmmaWarpSpecializedILi3ELi2ELi4ENS5_IJNS4_1CILi2EEESB_NSA_ILi1EEEEEEEENS5_IJNSA_ILi128EEESF_SF_EEEaNS5_IJlSC_lEEEaSH_NS4_8TiledMMAINS4_8MMA_AtomIJNS4_21SM100_MMA_S8_2x1SM_SSIaaiLi128ELi128ELNS4_4UMMA5MajorE0ELSM_0ELNSL_8SaturateE0EEEEEENS4_6LayoutINS5_IJSC_SC_SC_EEENS5_IJNSA_ILi0EEESS_SS_EEEEENS5_IJNS4_10UnderscoreESV_SV_EEEEENS4_28SM100_TMA_2SM_LOAD_MULTICASTENS4_14ComposedLayoutINS4_7SwizzleILi3ELi4ELi3EEENS4_18smem_ptr_flag_bitsILi8EEENSQ_INS5_IJNSA_ILi8EEESF_EEENS5_IJSF_SC_EEEEEEEvNS4_8identityENS4_18SM100_TMA_2SM_LOADES18_vS19_EENS_8epilogue10collective18CollectiveEpilogueINS1C_23Sm100TmaWarpSpecializedILi2ELi2ELi32ELb0ELb0EEEJNS5_IJNSA_ILi64EEESF_SF_EEENS5_IJNSQ_IS1H_SC_EENSQ_INS5_IJNSA_ILi32EEESB_EEENS5_IJSC_S1H_EEEEEEEEaSH_aSH_NS1C_6fusion15FusionCallbacksIS1G_NS1P_17LinearCombinationIaiaiLNS_15FloatRoundStyleE2EEES1I_S1O_JEEENS4_5SM1004TMEM4LOAD26SM100_TMEM_LOAD_32dp32b32xENS4_13SM90_TMA_LOADENSZ_INS10_ILi1ELi4ELi3EEES13_NSQ_INS5_IJS14_S1K_EEENS5_IJS1K_SC_EEEEEEENS4_39AutoVectorizingCopyWithAssumedAlignmentILi128EEENS4_14SM90_TMA_STOREES24_S26_S26_EEEvvEEEEvNT_6ParamsE)
        /*0044*/ 	.word	0x00000000
.L_29:


//--------------------- .nv.compat                --------------------------
	.section	.nv.compat,"",@"SHT_CUDA_COMPAT_INFO"
	.align	4
        /*0000*/ 	.byte	0x02, 0x09, 0x01, 0x00, 0x02, 0x02, 0x03, 0x00, 0x02, 0x05, 0x06, 0x00, 0x03, 0x07, 0x01, 0x01
        /*0010*/ 	.byte	0x02, 0x03, 0x01, 0x00, 0x02, 0x06, 0x01, 0x00, 0x04, 0x0b, 0x08, 0x00, 0x01, 0x00, 0x00, 0x00
        /*0020*/ 	.byte	0x00, 0x00, 0x00, 0x00


//--------------------- .nv.info._ZN7cutlass13device_kernelINS_4gemm6kernel13GemmUniversalIN4cute5tupleIJiiiiEEENS1_10collective13CollectiveMmaINS1_35MainloopSm100TmaUmmaWarpSpecializedILi3ELi2ELi4ENS5_IJNS4_1CILi2EEESB_NSA_ILi1EEEEEEEENS5_IJNSA_ILi128EEESF_SF_EEEaNS5_IJlSC_lEEEaSH_NS4_8TiledMMAINS4_8MMA_AtomIJNS4_21SM100_MMA_S8_2x1SM_SSIaaiLi128ELi128ELNS4_4UMMA5MajorE0ELSM_0ELNSL_8SaturateE0EEEEEENS4_6LayoutINS5_IJSC_SC_SC_EEENS5_IJNSA_ILi0EEESS_SS_EEEEENS5_IJNS4_10UnderscoreESV_SV_EEEEENS4_28SM100_TMA_2SM_LOAD_MULTICASTENS4_14ComposedLayoutINS4_7SwizzleILi3ELi4ELi3EEENS4_18smem_ptr_flag_bitsILi8EEENSQ_INS5_IJNSA_ILi8EEESF_EEENS5_IJSF_SC_EEEEEEEvNS4_8identityENS4_18SM100_TMA_2SM_LOADES18_vS19_EENS_8epilogue10collective18CollectiveEpilogueINS1C_23Sm100TmaWarpSpecializedILi2ELi2ELi32ELb0ELb0EEEJNS5_IJNSA_ILi64EEESF_SF_EEENS5_IJNSQ_IS1H_SC_EENSQ_INS5_IJNSA_ILi32EEESB_EEENS5_IJSC_S1H_EEEEEEEEaSH_aSH_NS1C_6fusion15FusionCallbacksIS1G_NS1P_17LinearCombinationIaiaiLNS_15FloatRoundStyleE2EEES1I_S1O_JEEENS4_5SM1004TMEM4LOAD26SM100_TMEM_LOAD_32dp32b32xENS4_13SM90_TMA_LOADENSZ_INS10_ILi1ELi4ELi3EEES13_NSQ_INS5_IJS14_S1K_EEENS5_IJS1K_SC_EEEEEEENS4_39AutoVectorizingCopyWithAssumedAlignmentILi128EEENS4_14SM90_TMA_STOREES24_S26_S26_EEEvvEEEEvNT_6ParamsE --------------------------
	.section	.nv.info._ZN7cutlass13device_kernelINS_4gemm6kernel13GemmUniversalIN4cute5tupleIJiiiiEEENS1_10collective13CollectiveMmaINS1_35MainloopSm100TmaUmmaWarpSpecializedILi3ELi2ELi4ENS5_IJNS4_1CILi2EEESB_NSA_ILi1EEEEEEEENS5_IJNSA_ILi128EEESF_SF_EEEaNS5_IJlSC_lEEEaSH_NS4_8TiledMMAINS4_8MMA_AtomIJNS4_21SM100_MMA_S8_2x1SM_SSIaaiLi128ELi128ELNS4_4UMMA5MajorE0ELSM_0ELNSL_8SaturateE0EEEEEENS4_6LayoutINS5_IJSC_SC_SC_EEENS5_IJNSA_ILi0EEESS_SS_EEEEENS5_IJNS4_10UnderscoreESV_SV_EEEEENS4_28SM100_TMA_2SM_LOAD_MULTICASTENS4_14ComposedLayoutINS4_7SwizzleILi3ELi4ELi3EEENS4_18smem_ptr_flag_bitsILi8EEENSQ_INS5_IJNSA_ILi8EEESF_EEENS5_IJSF_SC_EEEEEEEvNS4_8identityENS4_18SM100_TMA_2SM_LOADES18_vS19_EENS_8epilogue10collective18CollectiveEpilogueINS1C_23Sm100TmaWarpSpecializedILi2ELi2ELi32ELb0ELb0EEEJNS5_IJNSA_ILi64EEESF_SF_EEENS5_IJNSQ_IS1H_SC_EENSQ_INS5_IJNSA_ILi32EEESB_EEENS5_IJSC_S1H_EEEEEEEEaSH_aSH_NS1C_6fusion15FusionCallbacksIS1G_NS1P_17LinearCombinationIaiaiLNS_15FloatRoundStyleE2EEES1I_S1O_JEEENS4_5SM1004TMEM4LOAD26SM100_TMEM_LOAD_32dp32b32xENS4_13SM90_TMA_LOADENSZ_INS10_ILi1ELi4ELi3EEES13_NSQ_INS5_IJS14_S1K_EEENS5_IJS1K_SC_EEEEEEENS4_39AutoVectorizingCopyWithAssumedAlignmentILi128EEENS4_14SM90_TMA_STOREES24_S26_S26_EEEvvEEEEvNT_6ParamsE,"",@"SHT_CUDA_INFO"
	.sectionflags	@""
	.align	4


	//----- nvinfo : EIATTR_CUDA_API_VERSION
	.align		4
        /*0000*/ 	.byte	0x04, 0x37
        /*0002*/ 	.short	(.L_31 - .L_30)
.L_30:
        /*0004*/ 	.word	0x00000082


	//----- nvinfo : EIATTR_KPARAM_INFO
	.align		4
.L_31:
        /*0008*/ 	.byte	0x04, 0x17
        /*000a*/ 	.short	(.L_33 - .L_32)
.L_32:
        /*000c*/ 	.word	0x00000000
        /*0010*/ 	.short	0x0000
        /*0012*/ 	.short	0x0000
        /*0014*/ 	.byte	0x00, 0xf0, 0x01, 0x20


	//----- nvinfo : EIATTR_AT_ENTRY_FRAGMENTS
	.align		4
.L_33:
        /*0018*/ 	.byte	0x04, 0x4f
        /*001a*/ 	.short	(.L_35 - .L_34)


	//   ....[0]....
.L_34:
        /*001c*/ 	.word	0x00000007


	//----- nvinfo : EIATTR_RESERVED_SMEM_USED
	.align		4
.L_35:
        /*0020*/ 	.byte	0x01, 0x41
	.zero		2


	//----- nvinfo : EIATTR_SPARSE_MMA_MASK
	.align		4
        /*0024*/ 	.byte	0x03, 0x50
        /*0026*/ 	.short	0x0000


	//----- nvinfo : EIATTR_TCGEN05_2CTA_USED
	.align		4
        /*0028*/ 	.byte	0x01, 0x52
	.zero		2


	//----- nvinfo : EIATTR_MAXREG_COUNT
	.align		4
        /*002c*/ 	.byte	0x03, 0x1b
        /*002e*/ 	.short	0x00ff


	//----- nvinfo : EIATTR_NUM_BARRIERS
	.align		4
        /*0030*/ 	.byte	0x02, 0x4c
        /*0032*/ 	.byte	0x07
	.zero		1


	//----- nvinfo : EIATTR_EXTERNS
	.align		4
        /*0034*/ 	.byte	0x04, 0x0f
        /*0036*/ 	.short	(.L_37 - .L_36)


	//   ....[0]....
	.align		4
.L_36:
        /*0038*/ 	.word	index@(__assertfail)


	//----- nvinfo : EIATTR_MERCURY_ISA_VERSION
	.align		4
.L_37:
        /*003c*/ 	.byte	0x03, 0x5f
        /*003e*/ 	.short	0x0101


	//----- nvinfo : EIATTR_INT_WARP_WIDE_INSTR_OFFSETS
	.align		4
        /*0040*/ 	.byte	0x04, 0x31
        /*0042*/ 	.short	(.L_39 - .L_38)


	//   ....[0]....
.L_38:
        /*0044*/ 	.word	0x00000d10


	//   ....[1]....
        /*0048*/ 	.word	0x00000db0


	//   ....[2]....
        /*004c*/ 	.word	0x000041c0


	//   ....[3]....
        /*0050*/ 	.word	0x000041f0


	//   ....[4]....
        /*0054*/ 	.word	0x00004210


	//   ....[5]....
        /*0058*/ 	.word	0x00004d30


	//   ....[6]....
        /*005c*/ 	.word	0x00004dd0


	//   ....[7]....
        /*0060*/ 	.word	0x00004e80


	//   ....[8]....
        /*0064*/ 	.word	0x00004f20


	//   ....[9]....
        /*0068*/ 	.word	0x00005010


	//   ....[10]....
        /*006c*/ 	.word	0x000050e0


	//----- nvinfo : EIATTR_COOP_GROUP_MASK_REGIDS
	.align		4
.L_39:
        /*0070*/ 	.byte	0x04, 0x29
        /*0072*/ 	.short	(.L_41 - .L_40)


	//   ....[0]....
.L_40:
        /*0074*/ 	.word	0xffffffff


	//   ....[1]....
        /*0078*/ 	.word	0xffffffff


	//   ....[2]....
        /*007c*/ 	.word	0xffffffff


	//   ....[3]....
        /*0080*/ 	.word	0xffffffff


	//   ....[4]....
        /*0084*/ 	.word	0xffffffff


	//   ....[5]....
        /*0088*/ 	.word	0xffffffff


	//   ....[6]....
        /*008c*/ 	.word	0xffffffff


	//   ....[7]....
        /*0090*/ 	.word	0xffffffff


	//   ....[8]....
        /*0094*/ 	.word	0xffffffff


	//   ....[9]....
        /*0098*/ 	.word	0xffffffff


	//   ....[10]....
        /*009c*/ 	.word	0xffffffff


	//   ....[11]....
        /*00a0*/ 	.word	0xffffffff


	//   ....[12]....
        /*00a4*/ 	.word	0xffffffff


	//   ....[13]....
        /*00a8*/ 	.word	0xffffffff


	//----- nvinfo : EIATTR_COOP_GROUP_INSTR_OFFSETS
	.align		4
.L_41:
        /*00ac*/ 	.byte	0x04, 0x28
        /*00ae*/ 	.short	(.L_43 - .L_42)


	//   ....[0]....
.L_42:
        /*00b0*/ 	.word	0x000000b0


	//   ....[1]....
        /*00b4*/ 	.word	0x00000520


	//   ....[2]....
        /*00b8*/ 	.word	0x000006c0


	//   ....[3]....
        /*00bc*/ 	.word	0x00000810


	//   ....[4]....
        /*00c0*/ 	.word	0x00000900


	//   ....[5]....
        /*00c4*/ 	.word	0x00000a60


	//   ....[6]....
        /*00c8*/ 	.word	0x00000bf0


	//   ....[7]....
        /*00cc*/ 	.word	0x00000e30


	//   ....[8]....
        /*00d0*/ 	.word	0x00002180


	//   ....[9]....
        /*00d4*/ 	.word	0x00002fa0


	//   ....[10]....
        /*00d8*/ 	.word	0x00003470


	//   ....[11]....
        /*00dc*/ 	.word	0x000034a0


	//   ....[12]....
        /*00e0*/ 	.word	0x000040c0


	//   ....[13]....
        /*00e4*/ 	.word	0x000042d0


	//----- nvinfo : EIATTR_VRC_CTA_INIT_COUNT
	.align		4
.L_43:
        /*00e8*/ 	.byte	0x02, 0x4a
        /*00ea*/ 	.byte	0x80
	.zero		1


	//----- nvinfo : EIATTR_SYSCALL_OFFSETS
	.align		4
        /*00ec*/ 	.byte	0x04, 0x46
        /*00ee*/ 	.short	(.L_45 - .L_44)


	//   ....[0]....
.L_44:
        /*00f0*/ 	.word	0x00005bf0


	//   ....[1]....
        /*00f4*/ 	.word	0x00005d30


	//   ....[2]....
        /*00f8*/ 	.word	0x00006540


	//   ....[3]....
        /*00fc*/ 	.word	0x00007340


	//----- nvinfo : EIATTR_MBARRIER_INSTR_OFFSETS
	.align		4
.L_45:
        /*0100*/ 	.byte	0x04, 0x39
        /*0102*/ 	.short	(.L_47 - .L_46)


	//   ....[0]....
.L_46:
        /*0104*/ 	.word	0x00000650
        /*0108*/ 	.word	0x000000ff
        /*010c*/ 	.word	0x00000000
        /*0110*/ 	.short	0x0100
        /*0112*/ 	.byte	0x04
	.zero		1


	//   ....[1]....
        /*0114*/ 	.word	0x00000660
        /*0118*/ 	.word	0x000000ff
        /*011c*/ 	.word	0x00000018
        /*0120*/ 	.short	0x0100
        /*0122*/ 	.byte	0x04
	.zero		1


	//   ....[2]....
        /*0124*/ 	.word	0x00000670
        /*0128*/ 	.word	0x000000ff
        /*012c*/ 	.word	0x00000008
        /*0130*/ 	.short	0x0100
        /*0132*/ 	.byte	0x04
	.zero		1


	//   ....[3]....
        /*0134*/ 	.word	0x00000680
        /*0138*/ 	.word	0x000000ff
        /*013c*/ 	.word	0x00000020
        /*0140*/ 	.short	0x0100
        /*0142*/ 	.byte	0x04
	.zero		1


	//   ....[4]....
        /*0144*/ 	.word	0x00000690
        /*0148*/ 	.word	0x000000ff
        /*014c*/ 	.word	0x00000010
        /*0150*/ 	.short	0x0100
        /*0152*/ 	.byte	0x04
	.zero		1


	//   ....[5]....
        /*0154*/ 	.word	0x000006a0
        /*0158*/ 	.word	0x000000ff
        /*015c*/ 	.word	0x00000028
        /*0160*/ 	.short	0x0100
        /*0162*/ 	.byte	0x04
	.zero		1


	//   ....[6]....
        /*0164*/ 	.word	0x000007c0
        /*0168*/ 	.word	0x000000ff
        /*016c*/ 	.word	0x00000030
        /*0170*/ 	.short	0x0100
        /*0172*/ 	.byte	0x04
	.zero		1


	//   ....[7]....
        /*0174*/ 	.word	0x000007d0
        /*0178*/ 	.word	0x000000ff
        /*017c*/ 	.word	0x00000040
        /*0180*/ 	.short	0x0100
        /*0182*/ 	.byte	0x04
	.zero		1


	//   ....[8]....
        /*0184*/ 	.word	0x000007e0
        /*0188*/ 	.word	0x000000ff
        /*018c*/ 	.word	0x00000038
        /*0190*/ 	.short	0x0100
        /*0192*/ 	.byte	0x04
	.zero		1


	//   ....[9]....
        /*0194*/ 	.word	0x000007f0
        /*0198*/ 	.word	0x000000ff
        /*019c*/ 	.word	0x00000048
        /*01a0*/ 	.short	0x0100
        /*01a2*/ 	.byte	0x04
	.zero		1


	//   ....[10]....
        /*01a4*/ 	.word	0x000008d0
        /*01a8*/ 	.word	0x000000ff
        /*01ac*/ 	.word	0x00000050
        /*01b0*/ 	.short	0x0100
        /*01b2*/ 	.byte	0x06
	.zero		1


	//   ....[11]....
        /*01b4*/ 	.word	0x000008e0
        /*01b8*/ 	.word	0x000000ff
        /*01bc*/ 	.word	0x00000058
        /*01c0*/ 	.short	0x0100
        /*01c2*/ 	.byte	0x06
	.zero		1


	//   ....[12]....
        /*01c4*/ 	.word	0x00000a10
        /*01c8*/ 	.word	0x000000ff
        /*01cc*/ 	.word	0x00000060
        /*01d0*/ 	.short	0x0100
        /*01d2*/ 	.byte	0x06
	.zero		1


	//   ....[13]....
        /*01d4*/ 	.word	0x00000a20
        /*01d8*/ 	.word	0x000000ff
        /*01dc*/ 	.word	0x00000070
        /*01e0*/ 	.short	0x0100
        /*01e2*/ 	.byte	0x06
	.zero		1


	//   ....[14]....
        /*01e4*/ 	.word	0x00000a30
        /*01e8*/ 	.word	0x000000ff
        /*01ec*/ 	.word	0x00000068
        /*01f0*/ 	.short	0x0100
        /*01f2*/ 	.byte	0x06
	.zero		1


	//   ....[15]....
        /*01f4*/ 	.word	0x00000a40
        /*01f8*/ 	.word	0x000000ff
        /*01fc*/ 	.word	0x00000078
        /*0200*/ 	.short	0x0100
        /*0202*/ 	.byte	0x06
	.zero		1


	//   ....[16]....
        /*0204*/ 	.word	0x00000b60
        /*0208*/ 	.word	0x000000ff
        /*020c*/ 	.word	0x00000080
        /*0210*/ 	.short	0x0100
        /*0212*/ 	.byte	0x04
	.zero		1


	//   ....[17]....
        /*0214*/ 	.word	0x00000b70
        /*0218*/ 	.word	0x000000ff
        /*021c*/ 	.word	0x000000a0
        /*0220*/ 	.short	0x0100
        /*0222*/ 	.byte	0x04
	.zero		1


	//   ....[18]....
        /*0224*/ 	.word	0x00000b80
        /*0228*/ 	.word	0x000000ff
        /*022c*/ 	.word	0x00000088
        /*0230*/ 	.short	0x0100
        /*0232*/ 	.byte	0x04
	.zero		1


	//   ....[19]....
        /*0234*/ 	.word	0x00000b90
        /*0238*/ 	.word	0x000000ff
        /*023c*/ 	.word	0x000000a8
        /*0240*/ 	.short	0x0100
        /*0242*/ 	.byte	0x04
	.zero		1


	//   ....[20]....
        /*0244*/ 	.word	0x00000ba0
        /*0248*/ 	.word	0x000000ff
        /*024c*/ 	.word	0x00000090
        /*0250*/ 	.short	0x0100
        /*0252*/ 	.byte	0x04
	.zero		1


	//   ....[21]....
        /*0254*/ 	.word	0x00000bb0
        /*0258*/ 	.word	0x000000ff
        /*025c*/ 	.word	0x000000b0
        /*0260*/ 	.short	0x0100
        /*0262*/ 	.byte	0x04
	.zero		1


	//   ....[22]....
        /*0264*/ 	.word	0x00000bc0
        /*0268*/ 	.word	0x000000ff
        /*026c*/ 	.word	0x00000098
        /*0270*/ 	.short	0x0100
        /*0272*/ 	.byte	0x04
	.zero		1


	//   ....[23]....
        /*0274*/ 	.word	0x00000bd0
        /*0278*/ 	.word	0x000000ff
        /*027c*/ 	.word	0x000000b8
        /*0280*/ 	.short	0x0100
        /*0282*/ 	.byte	0x04
	.zero		1


	//   ....[24]....
        /*0284*/ 	.word	0x00000cc0
        /*0288*/ 	.word	0x000000ff
        /*028c*/ 	.word	0x000000c0
        /*0290*/ 	.short	0x0100
        /*0292*/ 	.byte	0x04
	.zero		1


	//   ....[25]....
        /*0294*/ 	.word	0x00000cd0
        /*0298*/ 	.word	0x000000ff
        /*029c*/ 	.word	0x000000d0
        /*02a0*/ 	.short	0x0100
        /*02a2*/ 	.byte	0x04
	.zero		1


	//   ....[26]....
        /*02a4*/ 	.word	0x00000ce0
        /*02a8*/ 	.word	0x000000ff
        /*02ac*/ 	.word	0x000000c8
        /*02b0*/ 	.short	0x0100
        /*02b2*/ 	.byte	0x04
	.zero		1


	//   ....[27]....
        /*02b4*/ 	.word	0x00000cf0
        /*02b8*/ 	.word	0x000000ff
        /*02bc*/ 	.word	0x000000d8
        /*02c0*/ 	.short	0x0100
        /*02c2*/ 	.byte	0x04
	.zero		1


	//   ....[28]....
        /*02c4*/ 	.word	0x00000df0
        /*02c8*/ 	.word	0x000000ff
        /*02cc*/ 	.word	0x000000e0
        /*02d0*/ 	.short	0x0100
        /*02d2*/ 	.byte	0x06
	.zero		1


	//   ....[29]....
        /*02d4*/ 	.word	0x000019a0
        /*02d8*/ 	.word	0x00000000
        /*02dc*/ 	.word	0x000000d0
        /*02e0*/ 	.short	0x010a
        /*02e2*/ 	.byte	0xff
	.zero		1


	//   ....[30]....
        /*02e4*/ 	.word	0x000019d0
        /*02e8*/ 	.word	0x00000000
        /*02ec*/ 	.word	0x000000c0
        /*02f0*/ 	.short	0x0101
        /*02f2*/ 	.byte	0xff
	.zero		1


	//   ....[31]....
        /*02f4*/ 	.word	0x00001a90
        /*02f8*/ 	.word	0x000000ff
        /*02fc*/ 	.word	0x00000018
        /*0300*/ 	.short	0x010a
        /*0302*/ 	.byte	0x04
	.zero		1


	//   ....[32]....
        /*0304*/ 	.word	0x00001b60
        /*0308*/ 	.word	0x000000ff
        /*030c*/ 	.word	0x00000018
        /*0310*/ 	.short	0x010a
        /*0312*/ 	.byte	0x21
	.zero		1


	//   ....[33]....
        /*0314*/ 	.word	0x00001d10
        /*0318*/ 	.word	0x000000ff
        /*031c*/ 	.word	0x00000018
        /*0320*/ 	.short	0x010a
        /*0322*/ 	.byte	0x05
	.zero		1


	//   ....[34]....
        /*0324*/ 	.word	0x00001e20
        /*0328*/ 	.word	0x000000ff
        /*032c*/ 	.word	0x00000058
        /*0330*/ 	.short	0x0101
        /*0332*/ 	.byte	0x06
	.zero		1


	//   ....[35]....
        /*0334*/ 	.word	0x00001e40
        /*0338*/ 	.word	0x000000ff
        /*033c*/ 	.word	0x00000018
        /*0340*/ 	.short	0x010a
        /*0342*/ 	.byte	0x04
	.zero		1


	//   ....[36]....
        /*0344*/ 	.word	0x00001ec0
        /*0348*/ 	.word	0x000000ff
        /*034c*/ 	.word	0x00000018
        /*0350*/ 	.short	0x010a
        /*0352*/ 	.byte	0x11
	.zero		1


	//   ....[37]....
        /*0354*/ 	.word	0x00002050
        /*0358*/ 	.word	0x000000ff
        /*035c*/ 	.word	0x00000018
        /*0360*/ 	.short	0x010a
        /*0362*/ 	.byte	0x05
	.zero		1


	//   ....[38]....
        /*0364*/ 	.word	0x000021b0
        /*0368*/ 	.word	0x00000003
        /*036c*/ 	.word	0x00000060
        /*0370*/ 	.short	0x010a
        /*0372*/ 	.byte	0xff
	.zero		1


	//   ....[39]....
        /*0374*/ 	.word	0x00002300
        /*0378*/ 	.word	0x00000000
        /*037c*/ 	.word	0x00000000
        /*0380*/ 	.short	0x0101
        /*0382*/ 	.byte	0xff
	.zero		1


	//   ....[40]....
        /*0384*/ 	.word	0x000028b0
        /*0388*/ 	.word	0x000000ff
        /*038c*/ 	.word	0x00000000
        /*0390*/ 	.short	0x010a
        /*0392*/ 	.byte	0x04
	.zero		1


	//   ....[41]....
        /*0394*/ 	.word	0x00002940
        /*0398*/ 	.word	0x000000ff
        /*039c*/ 	.word	0x00000000
        /*03a0*/ 	.short	0x010a
        /*03a2*/ 	.byte	0x05
	.zero		1


	//   ....[42]....
        /*03a4*/ 	.word	0x000029e0
        /*03a8*/ 	.word	0x00000000
        /*03ac*/ 	.word	0x00000000
        /*03b0*/ 	.short	0x010a
        /*03b2*/ 	.byte	0xff
	.zero		1


	//   ....[43]....
        /*03b4*/ 	.word	0x00002b00
        /*03b8*/ 	.word	0x00000002
        /*03bc*/ 	.word	0x000000c0
        /*03c0*/ 	.short	0x010a
        /*03c2*/ 	.byte	0xff
	.zero		1


	//   ....[44]....
        /*03c4*/ 	.word	0x00002b70
        /*03c8*/ 	.word	0x00000002
        /*03cc*/ 	.word	0x00000000
        /*03d0*/ 	.short	0x0101
        /*03d2*/ 	.byte	0xff
	.zero		1


	//   ....[45]....
        /*03d4*/ 	.word	0x00002b90
        /*03d8*/ 	.word	0x000000ff
        /*03dc*/ 	.word	0x00000070
        /*03e0*/ 	.short	0x010a
        /*03e2*/ 	.byte	0x04
	.zero		1


	//   ....[46]....
        /*03e4*/ 	.word	0x00002cb0
        /*03e8*/ 	.word	0x00000002
        /*03ec*/ 	.word	0x00000060
        /*03f0*/ 	.short	0x010a
        /*03f2*/ 	.byte	0xff
	.zero		1


	//   ....[47]....
        /*03f4*/ 	.word	0x00002db0
        /*03f8*/ 	.word	0x00000002
        /*03fc*/ 	.word	0x00000000
        /*0400*/ 	.short	0x0101
        /*0402*/ 	.byte	0xff
	.zero		1


	//   ....[48]....
        /*0404*/ 	.word	0x00002e40
        /*0408*/ 	.word	0x000000ff
        /*040c*/ 	.word	0x00000070
        /*0410*/ 	.short	0x0106
        /*0412*/ 	.byte	0x04
	.zero		1


	//   ....[49]....
        /*0414*/ 	.word	0x00002e60
        /*0418*/ 	.word	0x000000ff
        /*041c*/ 	.word	0x00000070
        /*0420*/ 	.short	0x010a
        /*0422*/ 	.byte	0x04
	.zero		1


	//   ....[50]....
        /*0424*/ 	.word	0x00002ef0
        /*0428*/ 	.word	0x000000ff
        /*042c*/ 	.word	0x00000070
        /*0430*/ 	.short	0x0106
        /*0432*/ 	.byte	0x07
	.zero		1


	//   ....[51]....
        /*0434*/ 	.word	0x00002f30
        /*0438*/ 	.word	0x00000000
        /*043c*/ 	.word	0x00000070
        /*0440*/ 	.short	0x010a
        /*0442*/ 	.byte	0xff
	.zero		1


	//   ....[52]....
        /*0444*/ 	.word	0x00003170
        /*0448*/ 	.word	0x000000ff
        /*044c*/ 	.word	0x00000008
        /*0450*/ 	.short	0x010a
        /*0452*/ 	.byte	0x05
	.zero		1


	//   ....[53]....
        /*0454*/ 	.word	0x00003190
        /*0458*/ 	.word	0x000000ff
        /*045c*/ 	.word	0x00000008
        /*0460*/ 	.short	0x010a
        /*0462*/ 	.byte	0x05
	.zero		1


	//   ....[54]....
        /*0464*/ 	.word	0x00003320
        /*0468*/ 	.word	0x000000ff
        /*046c*/ 	.word	0x00000008
        /*0470*/ 	.short	0x010a
        /*0472*/ 	.byte	0x05
	.zero		1


	//   ....[55]....
        /*0474*/ 	.word	0x00003340
        /*0478*/ 	.word	0x000000ff
        /*047c*/ 	.word	0x00000008
        /*0480*/ 	.short	0x010a
        /*0482*/ 	.byte	0x05
	.zero		1


	//   ....[56]....
        /*0484*/ 	.word	0x00003400
        /*0488*/ 	.word	0x000000ff
        /*048c*/ 	.word	0x00000000
        /*0490*/ 	.short	0x0101
        /*0492*/ 	.byte	0x04
	.zero		1


	//   ....[57]....
        /*0494*/ 	.word	0x00003740
        /*0498*/ 	.word	0x00000000
        /*049c*/ 	.word	0x00000060
        /*04a0*/ 	.short	0x010a
        /*04a2*/ 	.byte	0xff
	.zero		1


	//   ....[58]....
        /*04a4*/ 	.word	0x00003800
        /*04a8*/ 	.word	0x00000000
        /*04ac*/ 	.word	0x00000000
        /*04b0*/ 	.short	0x0101
        /*04b2*/ 	.byte	0xff
	.zero		1


	//   ....[59]....
        /*04b4*/ 	.word	0x000038c0
        /*04b8*/ 	.word	0x000000ff
        /*04bc*/ 	.word	0x00000000
        /*04c0*/ 	.short	0x010a
        /*04c2*/ 	.byte	0x04
	.zero		1


	//   ....[60]....
        /*04c4*/ 	.word	0x000038d0
        /*04c8*/ 	.word	0x000000ff
        /*04cc*/ 	.word	0x000000a0
        /*04d0*/ 	.short	0x010a
        /*04d2*/ 	.byte	0x1f
	.zero		1


	//   ....[61]....
        /*04d4*/ 	.word	0x00003980
        /*04d8*/ 	.word	0x000000ff
        /*04dc*/ 	.word	0x00000000
        /*04e0*/ 	.short	0x010a
        /*04e2*/ 	.byte	0x05
	.zero		1


	//   ....[62]....
        /*04e4*/ 	.word	0x00003ab0
        /*04e8*/ 	.word	0x000000ff
        /*04ec*/ 	.word	0x00000000
        /*04f0*/ 	.short	0x010a
        /*04f2*/ 	.byte	0x04
	.zero		1


	//   ....[63]....
        /*04f4*/ 	.word	0x00003db0
        /*04f8*/ 	.word	0x000000ff
        /*04fc*/ 	.word	0x00000000
        /*0500*/ 	.short	0x010a
        /*0502*/ 	.byte	0x04
	.zero		1


	//   ....[64]....
        /*0504*/ 	.word	0x00003e40
        /*0508*/ 	.word	0x000000ff
        /*050c*/ 	.word	0x00000000
        /*0510*/ 	.short	0x010a
        /*0512*/ 	.byte	0x05
	.zero		1


	//   ....[65]....
        /*0514*/ 	.word	0x00003ed0
        /*0518*/ 	.word	0x000000ff
        /*051c*/ 	.word	0x00000000
        /*0520*/ 	.short	0x010a
        /*0522*/ 	.byte	0x05
	.zero		1


	//   ....[66]....
        /*0524*/ 	.word	0x00003f70
        /*0528*/ 	.word	0x00000000
        /*052c*/ 	.word	0x00000000
        /*0530*/ 	.short	0x010a
        /*0532*/ 	.byte	0xff
	.zero		1


	//   ....[67]....
        /*0534*/ 	.word	0x00003fb0
        /*0538*/ 	.word	0x00000000
        /*053c*/ 	.word	0x00000000
        /*0540*/ 	.short	0x010a
        /*0542*/ 	.byte	0xff
	.zero		1


	//   ....[68]....
        /*0544*/ 	.word	0x00004020
        /*0548*/ 	.word	0x000000ff
        /*054c*/ 	.word	0x00000000
        /*0550*/ 	.short	0x0101
        /*0552*/ 	.byte	0x04
	.zero		1


	//   ....[69]....
        /*0554*/ 	.word	0x00004060
        /*0558*/ 	.word	0x000000ff
        /*055c*/ 	.word	0x000000e0
        /*0560*/ 	.short	0x010a
        /*0562*/ 	.byte	0x1a
	.zero		1


	//   ....[70]....
        /*0564*/ 	.word	0x000040b0
        /*0568*/ 	.word	0x000000ff
        /*056c*/ 	.word	0x00000000
        /*0570*/ 	.short	0x0101
        /*0572*/ 	.byte	0x04
	.zero		1


	//   ....[71]....
        /*0574*/ 	.word	0x00004530
        /*0578*/ 	.word	0x0000000c
        /*057c*/ 	.word	0x00000060
        /*0580*/ 	.short	0x010a
        /*0582*/ 	.byte	0xff
	.zero		1


	//   ....[72]....
        /*0584*/ 	.word	0x000046a0
        /*0588*/ 	.word	0x00000000
        /*058c*/ 	.word	0x00000000
        /*0590*/ 	.short	0x0101
        /*0592*/ 	.byte	0xff
	.zero		1


	//   ....[73]....
        /*0594*/ 	.word	0x00004b30
        /*0598*/ 	.word	0x000000ff
        /*059c*/ 	.word	0x00000058
        /*05a0*/ 	.short	0x010a
        /*05a2*/ 	.byte	0x15
	.zero		1


	//   ....[74]....
        /*05a4*/ 	.word	0x00004cb0
        /*05a8*/ 	.word	0x000000ff
        /*05ac*/ 	.word	0x00000040
        /*05b0*/ 	.short	0x010a
        /*05b2*/ 	.byte	0x15
	.zero		1


	//   ....[75]....
        /*05b4*/ 	.word	0x00004ea0
        /*05b8*/ 	.word	0x000000ff
        /*05bc*/ 	.word	0x00000030
        /*05c0*/ 	.short	0x010b
        /*05c2*/ 	.byte	0x15
	.zero		1


	//   ....[76]....
        /*05c4*/ 	.word	0x00004eb0
        /*05c8*/ 	.word	0x000000ff
        /*05cc*/ 	.word	0x00000000
        /*05d0*/ 	.short	0x0101
        /*05d2*/ 	.byte	0x06
	.zero		1


	//   ....[77]....
        /*05d4*/ 	.word	0x00004ec0
        /*05d8*/ 	.word	0x000000ff
        /*05dc*/ 	.word	0x00000048
        /*05e0*/ 	.short	0x010a
        /*05e2*/ 	.byte	0x15
	.zero		1


	//   ....[78]....
        /*05e4*/ 	.word	0x00005100
        /*05e8*/ 	.word	0x000000ff
        /*05ec*/ 	.word	0x00000038
        /*05f0*/ 	.short	0x010b
        /*05f2*/ 	.byte	0x15
	.zero		1


	//   ....[79]....
        /*05f4*/ 	.word	0x00005110
        /*05f8*/ 	.word	0x000000ff
        /*05fc*/ 	.word	0x00000000
        /*0600*/ 	.short	0x0101
        /*0602*/ 	.byte	0x25
	.zero		1


	//   ....[80]....
        /*0604*/ 	.word	0x00005150
        /*0608*/ 	.word	0x000000ff
        /*060c*/ 	.word	0x00000040
        /*0610*/ 	.short	0x010a
        /*0612*/ 	.byte	0x15
	.zero		1


	//   ....[81]....
        /*0614*/ 	.word	0x00005190
        /*0618*/ 	.word	0x00000000
        /*061c*/ 	.word	0x00000048
        /*0620*/ 	.short	0x010a
        /*0622*/ 	.byte	0xff
	.zero		1


	//   ....[82]....
        /*0624*/ 	.word	0x00005490
        /*0628*/ 	.word	0x00000003
        /*062c*/ 	.word	0x00000060
        /*0630*/ 	.short	0x010a
        /*0632*/ 	.byte	0xff
	.zero		1


	//   ....[83]....
        /*0634*/ 	.word	0x00005610
        /*0638*/ 	.word	0x00000000
        /*063c*/ 	.word	0x00000000
        /*0640*/ 	.short	0x0101
        /*0642*/ 	.byte	0xff
	.zero		1


	//   ....[84]....
        /*0644*/ 	.word	0x00006100
        /*0648*/ 	.word	0x00000004
        /*064c*/ 	.word	0x00000030
        /*0650*/ 	.short	0x010a
        /*0652*/ 	.byte	0xff
	.zero		1


	//   ....[85]....
        /*0654*/ 	.word	0x00006110
        /*0658*/ 	.word	0x00000050
        /*065c*/ 	.word	0x00000080
        /*0660*/ 	.short	0x010a
        /*0662*/ 	.byte	0xff
	.zero		1


	//   ....[86]....
        /*0664*/ 	.word	0x00006280
        /*0668*/ 	.word	0x00000004
        /*066c*/ 	.word	0x00000030
        /*0670*/ 	.short	0x010a
        /*0672*/ 	.byte	0xff
	.zero		1


	//   ....[87]....
        /*0674*/ 	.word	0x000063a0
        /*0678*/ 	.word	0x00000000
        /*067c*/ 	.word	0x00000000
        /*0680*/ 	.short	0x0101
        /*0682*/ 	.byte	0xff
	.zero		1


	//   ....[88]....
        /*0684*/ 	.word	0x00006420
        /*0688*/ 	.word	0x00000050
        /*068c*/ 	.word	0x00000080
        /*0690*/ 	.short	0x010a
        /*0692*/ 	.byte	0xff
	.zero		1


	//   ....[89]....
        /*0694*/ 	.word	0x00006ff0
        /*0698*/ 	.word	0x00000003
        /*069c*/ 	.word	0x00000030
        /*06a0*/ 	.short	0x010a
        /*06a2*/ 	.byte	0xff
	.zero		1


	//   ....[90]....
        /*06a4*/ 	.word	0x000070a0
        /*06a8*/ 	.word	0x00000003
        /*06ac*/ 	.word	0x00000030
        /*06b0*/ 	.short	0x010a
        /*06b2*/ 	.byte	0xff
	.zero		1


	//   ....[91]....
        /*06b4*/ 	.word	0x000071c0
        /*06b8*/ 	.word	0x00000000
        /*06bc*/ 	.word	0x00000000
        /*06c0*/ 	.short	0x0101
        /*06c2*/ 	.byte	0xff
	.zero		1


	//   ....[92]....
        /*06c4*/ 	.word	0x00007480
        /*06c8*/ 	.word	0x00000050
        /*06cc*/ 	.word	0x00000000
        /*06d0*/ 	.short	0x0101
        /*06d2*/ 	.byte	0xff
	.zero		1


	//   ....[93]....
        /*06d4*/ 	.word	0x00007f00
        /*06d8*/ 	.word	0x00000000
        /*06dc*/ 	.word	0x000000d0
        /*06e0*/ 	.short	0x010a
        /*06e2*/ 	.byte	0xff
	.zero		1


	//   ....[94]....
        /*06e4*/ 	.word	0x00007f60
        /*06e8*/ 	.word	0x00000000
        /*06ec*/ 	.word	0x00000018
        /*06f0*/ 	.short	0x010a
        /*06f2*/ 	.byte	0xff
	.zero		1


	//   ....[95]....
        /*06f4*/ 	.word	0x00007fc0
        /*06f8*/ 	.word	0x00000000
        /*06fc*/ 	.word	0x00000018
        /*0700*/ 	.short	0x010a
        /*0702*/ 	.byte	0xff
	.zero		1


	//   ....[96]....
        /*0704*/ 	.word	0x00008010
        /*0708*/ 	.word	0x00000003
        /*070c*/ 	.word	0x00000060
        /*0710*/ 	.short	0x010a
        /*0712*/ 	.byte	0xff
	.zero		1


	//   ....[97]....
        /*0714*/ 	.word	0x00008070
        /*0718*/ 	.word	0x00000000
        /*071c*/ 	.word	0x00000000
        /*0720*/ 	.short	0x010a
        /*0722*/ 	.byte	0xff
	.zero		1


	//   ....[98]....
        /*0724*/ 	.word	0x000080d0
        /*0728*/ 	.word	0x00000000
        /*072c*/ 	.word	0x00000000
        /*0730*/ 	.short	0x010a
        /*0732*/ 	.byte	0xff
	.zero		1


	//   ....[99]....
        /*0734*/ 	.word	0x00008120
        /*0738*/ 	.word	0x00000002
        /*073c*/ 	.word	0x000000c0
        /*0740*/ 	.short	0x010a
        /*0742*/ 	.byte	0xff
	.zero		1


	//   ....[100]....
        /*0744*/ 	.word	0x00008180
        /*0748*/ 	.word	0x00000002
        /*074c*/ 	.word	0x00000070
        /*0750*/ 	.short	0x010a
        /*0752*/ 	.byte	0xff
	.zero		1


	//   ....[101]....
        /*0754*/ 	.word	0x000081d0
        /*0758*/ 	.word	0x00000002
        /*075c*/ 	.word	0x00000060
        /*0760*/ 	.short	0x010a
        /*0762*/ 	.byte	0xff
	.zero		1


	//   ....[102]....
        /*0764*/ 	.word	0x00008230
        /*0768*/ 	.word	0x00000000
        /*076c*/ 	.word	0x00000070
        /*0770*/ 	.short	0x010a
        /*0772*/ 	.byte	0xff
	.zero		1


	//   ....[103]....
        /*0774*/ 	.word	0x00008290
        /*0778*/ 	.word	0x00000005
        /*077c*/ 	.word	0x00000008
        /*0780*/ 	.short	0x010a
        /*0782*/ 	.byte	0xff
	.zero		1


	//   ....[104]....
        /*0784*/ 	.word	0x00008370
        /*0788*/ 	.word	0x00000000
        /*078c*/ 	.word	0x00000008
        /*0790*/ 	.short	0x010a
        /*0792*/ 	.byte	0xff
	.zero		1


	//   ....[105]....
        /*0794*/ 	.word	0x000083c0
        /*0798*/ 	.word	0x00000000
        /*079c*/ 	.word	0x00000060
        /*07a0*/ 	.short	0x010a
        /*07a2*/ 	.byte	0xff
	.zero		1


	//   ....[106]....
        /*07a4*/ 	.word	0x00008420
        /*07a8*/ 	.word	0x00000000
        /*07ac*/ 	.word	0x000000a0
        /*07b0*/ 	.short	0x010a
        /*07b2*/ 	.byte	0xff
	.zero		1


	//   ....[107]....
        /*07b4*/ 	.word	0x00008480
        /*07b8*/ 	.word	0x00000000
        /*07bc*/ 	.word	0x00000000
        /*07c0*/ 	.short	0x010a
        /*07c2*/ 	.byte	0xff
	.zero		1


	//   ....[108]....
        /*07c4*/ 	.word	0x000084e0
        /*07c8*/ 	.word	0x00000000
        /*07cc*/ 	.word	0x00000000
        /*07d0*/ 	.short	0x010a
        /*07d2*/ 	.byte	0xff
	.zero		1


	//   ....[109]....
        /*07d4*/ 	.word	0x00008540
        /*07d8*/ 	.word	0x00000000
        /*07dc*/ 	.word	0x00000000
        /*07e0*/ 	.short	0x010a
        /*07e2*/ 	.byte	0xff
	.zero		1


	//   ....[110]....
        /*07e4*/ 	.word	0x000085a0
        /*07e8*/ 	.word	0x00000000
        /*07ec*/ 	.word	0x00000000
        /*07f0*/ 	.short	0x010a
        /*07f2*/ 	.byte	0xff
	.zero		1


	//   ....[111]....
        /*07f4*/ 	.word	0x00008600
        /*07f8*/ 	.word	0x00000000
        /*07fc*/ 	.word	0x000000e0
        /*0800*/ 	.short	0x010a
        /*0802*/ 	.byte	0xff
	.zero		1


	//   ....[112]....
        /*0804*/ 	.word	0x00008650
        /*0808*/ 	.word	0x0000000c
        /*080c*/ 	.word	0x00000060
        /*0810*/ 	.short	0x010a
        /*0812*/ 	.byte	0xff
	.zero		1


	//   ....[113]....
        /*0814*/ 	.word	0x000086b0
        /*0818*/ 	.word	0x00000000
        /*081c*/ 	.word	0x00000058
        /*0820*/ 	.short	0x010a
        /*0822*/ 	.byte	0xff
	.zero		1


	//   ....[114]....
        /*0824*/ 	.word	0x00008710
        /*0828*/ 	.word	0x00000000
        /*082c*/ 	.word	0x00000040
        /*0830*/ 	.short	0x010a
        /*0832*/ 	.byte	0xff
	.zero		1


	//   ....[115]....
        /*0834*/ 	.word	0x00008770
        /*0838*/ 	.word	0x00000000
        /*083c*/ 	.word	0x00000048
        /*0840*/ 	.short	0x010a
        /*0842*/ 	.byte	0xff
	.zero		1


	//   ....[116]....
        /*0844*/ 	.word	0x000087d0
        /*0848*/ 	.word	0x00000000
        /*084c*/ 	.word	0x00000040
        /*0850*/ 	.short	0x010a
        /*0852*/ 	.byte	0xff
	.zero		1


	//   ....[117]....
        /*0854*/ 	.word	0x00008820
        /*0858*/ 	.word	0x00000003
        /*085c*/ 	.word	0x00000060
        /*0860*/ 	.short	0x010a
        /*0862*/ 	.byte	0xff
	.zero		1


	//   ....[118]....
        /*0864*/ 	.word	0x00008870
        /*0868*/ 	.word	0x00000004
        /*086c*/ 	.word	0x00000030
        /*0870*/ 	.short	0x010a
        /*0872*/ 	.byte	0xff
	.zero		1


	//   ....[119]....
        /*0874*/ 	.word	0x000088c0
        /*0878*/ 	.word	0x00000050
        /*087c*/ 	.word	0x00000080
        /*0880*/ 	.short	0x010a
        /*0882*/ 	.byte	0xff
	.zero		1


	//   ....[120]....
        /*0884*/ 	.word	0x00008910
        /*0888*/ 	.word	0x00000003
        /*088c*/ 	.word	0x00000030
        /*0890*/ 	.short	0x010a
        /*0892*/ 	.byte	0xff
	.zero		1


	//----- nvinfo : EIATTR_NUM_MBARRIERS
	.align		4
.L_47:
        /*0894*/ 	.byte	0x03, 0x38
        /*0896*/ 	.short	0x001d


	//----- nvinfo : EIATTR_EXIT_INSTR_OFFSETS
	.align		4
        /*0898*/ 	.byte	0x04, 0x1c
        /*089a*/ 	.short	(.L_49 - .L_48)


	//   ....[0]....
.L_48:
        /*089c*/ 	.word	0x00002a10


	//   ....[1]....
        /*08a0*/ 	.word	0x00002f00


	//   ....[2]....
        /*08a4*/ 	.word	0x00002f60


	//   ....[3]....
        /*08a8*/ 	.word	0x000042e0


	//   ....[4]....
        /*08ac*/ 	.word	0x000051c0


	//   ....[5]....
        /*08b0*/ 	.word	0x00005200


	//   ....[6]....
        /*08b4*/ 	.word	0x00007ef0


	//----- nvinfo : EIATTR_MAX_THREADS
	.align		4
.L_49:
        /*08b8*/ 	.byte	0x04, 0x05
        /*08ba*/ 	.short	(.L_51 - .L_50)
.L_50:
        /*08bc*/ 	.word	0x00000100
        /*08c0*/ 	.word	0x00000001
        /*08c4*/ 	.word	0x00000001


	//----- nvinfo : EIATTR_CRS_STACK_SIZE
	.align		4
.L_51:
        /*08c8*/ 	.byte	0x04, 0x1e
        /*08ca*/ 	.short	(.L_53 - .L_52)
.L_52:
        /*08cc*/ 	.word	0x00000000


	//----- nvinfo : EIATTR_CBANK_PARAM_SIZE
	.align		4
.L_53:
        /*08d0*/ 	.byte	0x03, 0x19
        /*08d2*/ 	.short	0x0800


	//----- nvinfo : EIATTR_PARAM_CBANK
	.align		4
        /*08d4*/ 	.byte	0x04, 0x0a
        /*08d6*/ 	.short	(.L_55 - .L_54)
	.align		4
.L_54:
        /*08d8*/ 	.word	index@(.nv.constant0._ZN7cutlass13device_kernelINS_4gemm6kernel13GemmUniversalIN4cute5tupleIJiiiiEEENS1_10collective13CollectiveMmaINS1_35MainloopSm100TmaUmmaWarpSpecializedILi3ELi2ELi4ENS5_IJNS4_1CILi2EEESB_NSA_ILi1EEEEEEEENS5_IJNSA_ILi128EEESF_SF_EEEaNS5_IJlSC_lEEEaSH_NS4_8TiledMMAINS4_8MMA_AtomIJNS4_21SM100_MMA_S8_2x1SM_SSIaaiLi128ELi128ELNS4_4UMMA5MajorE0ELSM_0ELNSL_8SaturateE0EEEEEENS4_6LayoutINS5_IJSC_SC_SC_EEENS5_IJNSA_ILi0EEESS_SS_EEEEENS5_IJNS4_10UnderscoreESV_SV_EEEEENS4_28SM100_TMA_2SM_LOAD_MULTICASTENS4_14ComposedLayoutINS4_7SwizzleILi3ELi4ELi3EEENS4_18smem_ptr_flag_bitsILi8EEENSQ_INS5_IJNSA_ILi8EEESF_EEENS5_IJSF_SC_EEEEEEEvNS4_8identityENS4_18SM100_TMA_2SM_LOADES18_vS19_EENS_8epilogue10collective18CollectiveEpilogueINS1C_23Sm100TmaWarpSpecializedILi2ELi2ELi32ELb0ELb0EEEJNS5_IJNSA_ILi64EEESF_SF_EEENS5_IJNSQ_IS1H_SC_EENSQ_INS5_IJNSA_ILi32EEESB_EEENS5_IJSC_S1H_EEEEEEEEaSH_aSH_NS1C_6fusion15FusionCallbacksIS1G_NS1P_17LinearCombinationIaiaiLNS_15FloatRoundStyleE2EEES1I_S1O_JEEENS4_5SM1004TMEM4LOAD26SM100_TMEM_LOAD_32dp32b32xENS4_13SM90_TMA_LOADENSZ_INS10_ILi1ELi4ELi3EEES13_NSQ_INS5_IJS14_S1K_EEENS5_IJS1K_SC_EEEEEEENS4_39AutoVectorizingCopyWithAssumedAlignmentILi128EEENS4_14SM90_TMA_STOREES24_S26_S26_EEEvvEEEEvNT_6ParamsE)
        /*08dc*/ 	.short	0x0380
        /*08de*/ 	.short	0x0800


	//----- nvinfo : EIATTR_SW_WAR
	.align		4
.L_55:
        /*08e0*/ 	.byte	0x04, 0x36
        /*08e2*/ 	.short	(.L_57 - .L_56)
.L_56:
        /*08e4*/ 	.word	0x00000008
.L_57:


//--------------------- .nv.callgraph             --------------------------
	.section	.nv.callgraph,"",@"SHT_CUDA_CALLGRAPH"
	.align	4
	.sectionentsize	8
	.align		4
        /*0000*/ 	.word	0x00000000
	.align		4
        /*0004*/ 	.word	0xffffffff
	.align		4
        /*0008*/ 	.word	index@(_ZN7cutlass13device_kernelINS_4gemm6kernel13GemmUniversalIN4cute5tupleIJiiiiEEENS1_10collective13CollectiveMmaINS1_35MainloopSm100TmaUmmaWarpSpecializedILi3ELi2ELi4ENS5_IJNS4_1CILi2EEESB_NSA_ILi1EEEEEEEENS5_IJNSA_ILi128EEESF_SF_EEEaNS5_IJlSC_lEEEaSH_NS4_8TiledMMAINS4_8MMA_AtomIJNS4_21SM100_MMA_S8_2x1SM_SSIaaiLi128ELi128ELNS4_4UMMA5MajorE0ELSM_0ELNSL_8SaturateE0EEEEEENS4_6LayoutINS5_IJSC_SC_SC_EEENS5_IJNSA_ILi0EEESS_SS_EEEEENS5_IJNS4_10UnderscoreESV_SV_EEEEENS4_28SM100_TMA_2SM_LOAD_MULTICASTENS4_14ComposedLayoutINS4_7SwizzleILi3ELi4ELi3EEENS4_18smem_ptr_flag_bitsILi8EEENSQ_INS5_IJNSA_ILi8EEESF_EEENS5_IJSF_SC_EEEEEEEvNS4_8identityENS4_18SM100_TMA_2SM_LOADES18_vS19_EENS_8epilogue10collective18CollectiveEpilogueINS1C_23Sm100TmaWarpSpecializedILi2ELi2ELi32ELb0ELb0EEEJNS5_IJNSA_ILi64EEESF_SF_EEENS5_IJNSQ_IS1H_SC_EENSQ_INS5_IJNSA_ILi32EEESB_EEENS5_IJSC_S1H_EEEEEEEEaSH_aSH_NS1C_6fusion15FusionCallbacksIS1G_NS1P_17LinearCombinationIaiaiLNS_15FloatRoundStyleE2EEES1I_S1O_JEEENS4_5SM1004TMEM4LOAD26SM100_TMEM_LOAD_32dp32b32xENS4_13SM90_TMA_LOADENSZ_INS10_ILi1ELi4ELi3EEES13_NSQ_INS5_IJS14_S1K_EEENS5_IJS1K_SC_EEEEEEENS4_39AutoVectorizingCopyWithAssumedAlignmentILi128EEENS4_14SM90_TMA_STOREES24_S26_S26_EEEvvEEEEvNT_6ParamsE)
	.align		4
        /*000c*/ 	.word	index@(__assertfail)
	.align		4
        /*0010*/ 	.word	0x00000000
	.align		4
        /*0014*/ 	.word	0xfffffffe
	.align		4
        /*0018*/ 	.word	0x00000000
	.align		4
        /*001c*/ 	.word	0xfffffffd
	.align		4
        /*0020*/ 	.word	0x00000000
	.align		4
        /*0024*/ 	.word	0xfffffffc


//--------------------- .nv.constant4             --------------------------
	.section	.nv.constant4,"a",@progbits
	.align	8
	.align		8
.nv.constant4:
        /*0000*/ 	.dword	__assertfail
	.align		8
        /*0008*/ 	.dword	__unnamed_1
	.align		8
        /*0010*/ 	.dword	__unnamed_2
	.align		8
        /*0018*/ 	.dword	_ZN40_INTERNAL_f9c06eb6_4_k_cu_6f1d730d_103394cuda3std3__45__cpo5beginE
	.align		8
        /*0020*/ 	.dword	_ZN40_INTERNAL_f9c06eb6_4_k_cu_6f1d730d_103394cuda3std3__45__cpo3endE
	.align		8
        /*0028*/ 	.dword	_ZN40_INTERNAL_f9c06eb6_4_k_cu_6f1d730d_103394cuda3std3__45__cpo6cbeginE
	.align		8
        /*0030*/ 	.dword	_ZN40_INTERNAL_f9c06eb6_4_k_cu_6f1d730d_103394cuda3std3__45__cpo4cendE
	.align		8
        /*0038*/ 	.dword	_ZN40_INTERNAL_f9c06eb6_4_k_cu_6f1d730d_103394cuda3std3__442_GLOBAL__N__f9c06eb6_4_k_cu_6f1d730d_103396ignoreE
	.align		8
        /*0040*/ 	.dword	_ZN40_INTERNAL_f9c06eb6_4_k_cu_6f1d730d_103394cuda3std3__419piecewise_constructE
	.align		8
        /*0048*/ 	.dword	_ZN40_INTERNAL_f9c06eb6_4_k_cu_6f1d730d_103394cuda3std3__48in_placeE
	.align		8
        /*0050*/ 	.dword	_ZN40_INTERNAL_f9c06eb6_4_k_cu_6f1d730d_103394cuda3std6ranges3__45__cpo4swapE
	.align		8
        /*0058*/ 	.dword	_ZN40_INTERNAL_f9c06eb6_4_k_cu_6f1d730d_103394cuda3std6ranges3__45__cpo9iter_moveE
	.align		8
        /*0060*/ 	.dword	_ZN40_INTERNAL_f9c06eb6_4_k_cu_6f1d730d_103394cute7productE
	.align		8
        /*0068*/ 	.dword	_ZN40_INTERNAL_f9c06eb6_4_k_cu_6f1d730d_103394cute1_E
	.align		8
        /*0070*/ 	.dword	$str$25
	.align		8
        /*0078*/ 	.dword	$str$26
	.align		8
        /*0080*/ 	.dword	$str$27
	.align		8
        /*0088*/ 	.dword	$str$28


//--------------------- .text._ZN7cutlass13device_kernelINS_4gemm6kernel13GemmUniversalIN4cute5tupleIJiiiiEEENS1_10collective13CollectiveMmaINS1_35MainloopSm100TmaUmmaWarpSpecializedILi3ELi2ELi4ENS5_IJNS4_1CILi2EEESB_NSA_ILi1EEEEEEEENS5_IJNSA_ILi128EEESF_SF_EEEaNS5_IJlSC_lEEEaSH_NS4_8TiledMMAINS4_8MMA_AtomIJNS4_21SM100_MMA_S8_2x1SM_SSIaaiLi128ELi128ELNS4_4UMMA5MajorE0ELSM_0ELNSL_8SaturateE0EEEEEENS4_6LayoutINS5_IJSC_SC_SC_EEENS5_IJNSA_ILi0EEESS_SS_EEEEENS5_IJNS4_10UnderscoreESV_SV_EEEEENS4_28SM100_TMA_2SM_LOAD_MULTICASTENS4_14ComposedLayoutINS4_7SwizzleILi3ELi4ELi3EEENS4_18smem_ptr_flag_bitsILi8EEENSQ_INS5_IJNSA_ILi8EEESF_EEENS5_IJSF_SC_EEEEEEEvNS4_8identityENS4_18SM100_TMA_2SM_LOADES18_vS19_EENS_8epilogue10collective18CollectiveEpilogueINS1C_23Sm100TmaWarpSpecializedILi2ELi2ELi32ELb0ELb0EEEJNS5_IJNSA_ILi64EEESF_SF_EEENS5_IJNSQ_IS1H_SC_EENSQ_INS5_IJNSA_ILi32EEESB_EEENS5_IJSC_S1H_EEEEEEEEaSH_aSH_NS1C_6fusion15FusionCallbacksIS1G_NS1P_17LinearCombinationIaiaiLNS_15FloatRoundStyleE2EEES1I_S1O_JEEENS4_5SM1004TMEM4LOAD26SM100_TMEM_LOAD_32dp32b32xENS4_13SM90_TMA_LOADENSZ_INS10_ILi1ELi4ELi3EEES13_NSQ_INS5_IJS14_S1K_EEENS5_IJS1K_SC_EEEEEEENS4_39AutoVectorizingCopyWithAssumedAlignmentILi128EEENS4_14SM90_TMA_STOREES24_S26_S26_EEEvvEEEEvNT_6ParamsE --------------------------
	.section	.text._ZN7cutlass13device_kernelINS_4gemm6kernel13GemmUniversalIN4cute5tupleIJiiiiEEENS1_10collective13CollectiveMmaINS1_35MainloopSm100TmaUmmaWarpSpecializedILi3ELi2ELi4ENS5_IJNS4_1CILi2EEESB_NSA_ILi1EEEEEEEENS5_IJNSA_ILi128EEESF_SF_EEEaNS5_IJlSC_lEEEaSH_NS4_8TiledMMAINS4_8MMA_AtomIJNS4_21SM100_MMA_S8_2x1SM_SSIaaiLi128ELi128ELNS4_4UMMA5MajorE0ELSM_0ELNSL_8SaturateE0EEEEEENS4_6LayoutINS5_IJSC_SC_SC_EEENS5_IJNSA_ILi0EEESS_SS_EEEEENS5_IJNS4_10UnderscoreESV_SV_EEEEENS4_28SM100_TMA_2SM_LOAD_MULTICASTENS4_14ComposedLayoutINS4_7SwizzleILi3ELi4ELi3EEENS4_18smem_ptr_flag_bitsILi8EEENSQ_INS5_IJNSA_ILi8EEESF_EEENS5_IJSF_SC_EEEEEEEvNS4_8identityENS4_18SM100_TMA_2SM_LOADES18_vS19_EENS_8epilogue10collective18CollectiveEpilogueINS1C_23Sm100TmaWarpSpecializedILi2ELi2ELi32ELb0ELb0EEEJNS5_IJNSA_ILi64EEESF_SF_EEENS5_IJNSQ_IS1H_SC_EENSQ_INS5_IJNSA_ILi32EEESB_EEENS5_IJSC_S1H_EEEEEEEEaSH_aSH_NS1C_6fusion15FusionCallbacksIS1G_NS1P_17LinearCombinationIaiaiLNS_15FloatRoundStyleE2EEES1I_S1O_JEEENS4_5SM1004TMEM4LOAD26SM100_TMEM_LOAD_32dp32b32xENS4_13SM90_TMA_LOADENSZ_INS10_ILi1ELi4ELi3EEES13_NSQ_INS5_IJS14_S1K_EEENS5_IJS1K_SC_EEEEEEENS4_39AutoVectorizingCopyWithAssumedAlignmentILi128EEENS4_14SM90_TMA_STOREES24_S26_S26_EEEvvEEEEvNT_6ParamsE,"ax",@progbits
	.align	128
.text._ZN7cutlass13device_kernelINS_4gemm6kernel13GemmUniversalIN4cute5tupleIJiiiiEEENS1_10collective13CollectiveMmaINS1_35MainloopSm100TmaUmmaWarpSpecializedILi3ELi2ELi4ENS5_IJNS4_1CILi2EEESB_NSA_ILi1EEEEEEEENS5_IJNSA_ILi128EEESF_SF_EEEaNS5_IJlSC_lEEEaSH_NS4_8TiledMMAINS4_8MMA_AtomIJNS4_21SM100_MMA_S8_2x1SM_SSIaaiLi128ELi128ELNS4_4UMMA5MajorE0ELSM_0ELNSL_8SaturateE0EEEEEENS4_6LayoutINS5_IJSC_SC_SC_EEENS5_IJNSA_ILi0EEESS_SS_EEEEENS5_IJNS4_10UnderscoreESV_SV_EEEEENS4_28SM100_TMA_2SM_LOAD_MULTICASTENS4_14ComposedLayoutINS4_7SwizzleILi3ELi4ELi3EEENS4_18smem_ptr_flag_bitsILi8EEENSQ_INS5_IJNSA_ILi8EEESF_EEENS5_IJSF_SC_EEEEEEEvNS4_8identityENS4_18SM100_TMA_2SM_LOADES18_vS19_EENS_8epilogue10collective18CollectiveEpilogueINS1C_23Sm100TmaWarpSpecializedILi2ELi2ELi32ELb0ELb0EEEJNS5_IJNSA_ILi64EEESF_SF_EEENS5_IJNSQ_IS1H_SC_EENSQ_INS5_IJNSA_ILi32EEESB_EEENS5_IJSC_S1H_EEEEEEEEaSH_aSH_NS1C_6fusion15FusionCallbacksIS1G_NS1P_17LinearCombinationIaiaiLNS_15FloatRoundStyleE2EEES1I_S1O_JEEENS4_5SM1004TMEM4LOAD26SM100_TMEM_LOAD_32dp32b32xENS4_13SM90_TMA_LOADENSZ_INS10_ILi1ELi4ELi3EEES13_NSQ_INS5_IJS14_S1K_EEENS5_IJS1K_SC_EEEEEEENS4_39AutoVectorizingCopyWithAssumedAlignmentILi128EEENS4_14SM90_TMA_STOREES24_S26_S26_EEEvvEEEEvNT_6ParamsE:
        .type           _ZN7cutlass13device_kernelINS_4gemm6kernel13GemmUniversalIN4cute5tupleIJiiiiEEENS1_10collective13CollectiveMmaINS1_35MainloopSm100TmaUmmaWarpSpecializedILi3ELi2ELi4ENS5_IJNS4_1CILi2EEESB_NSA_ILi1EEEEEEEENS5_IJNSA_ILi128EEESF_SF_EEEaNS5_IJlSC_lEEEaSH_NS4_8TiledMMAINS4_8MMA_AtomIJNS4_21SM100_MMA_S8_2x1SM_SSIaaiLi128ELi128ELNS4_4UMMA5MajorE0ELSM_0ELNSL_8SaturateE0EEEEEENS4_6LayoutINS5_IJSC_SC_SC_EEENS5_IJNSA_ILi0EEESS_SS_EEEEENS5_IJNS4_10UnderscoreESV_SV_EEEEENS4_28SM100_TMA_2SM_LOAD_MULTICASTENS4_14ComposedLayoutINS4_7SwizzleILi3ELi4ELi3EEENS4_18smem_ptr_flag_bitsILi8EEENSQ_INS5_IJNSA_ILi8EEESF_EEENS5_IJSF_SC_EEEEEEEvNS4_8identityENS4_18SM100_TMA_2SM_LOADES18_vS19_EENS_8epilogue10collective18CollectiveEpilogueINS1C_23Sm100TmaWarpSpecializedILi2ELi2ELi32ELb0ELb0EEEJNS5_IJNSA_ILi64EEESF_SF_EEENS5_IJNSQ_IS1H_SC_EENSQ_INS5_IJNSA_ILi32EEESB_EEENS5_IJSC_S1H_EEEEEEEEaSH_aSH_NS1C_6fusion15FusionCallbacksIS1G_NS1P_17LinearCombinationIaiaiLNS_15FloatRoundStyleE2EEES1I_S1O_JEEENS4_5SM1004TMEM4LOAD26SM100_TMEM_LOAD_32dp32b32xENS4_13SM90_TMA_LOADENSZ_INS10_ILi1ELi4ELi3EEES13_NSQ_INS5_IJS14_S1K_EEENS5_IJS1K_SC_EEEEEEENS4_39AutoVectorizingCopyWithAssumedAlignmentILi128EEENS4_14SM90_TMA_STOREES24_S26_S26_EEEvvEEEEvNT_6ParamsE,@function
        .size           _ZN7cutlass13device_kernelINS_4gemm6kernel13GemmUniversalIN4cute5tupleIJiiiiEEENS1_10collective13CollectiveMmaINS1_35MainloopSm100TmaUmmaWarpSpecializedILi3ELi2ELi4ENS5_IJNS4_1CILi2EEESB_NSA_ILi1EEEEEEEENS5_IJNSA_ILi128EEESF_SF_EEEaNS5_IJlSC_lEEEaSH_NS4_8TiledMMAINS4_8MMA_AtomIJNS4_21SM100_MMA_S8_2x1SM_SSIaaiLi128ELi128ELNS4_4UMMA5MajorE0ELSM_0ELNSL_8SaturateE0EEEEEENS4_6LayoutINS5_IJSC_SC_SC_EEENS5_IJNSA_ILi0EEESS_SS_EEEEENS5_IJNS4_10UnderscoreESV_SV_EEEEENS4_28SM100_TMA_2SM_LOAD_MULTICASTENS4_14ComposedLayoutINS4_7SwizzleILi3ELi4ELi3EEENS4_18smem_ptr_flag_bitsILi8EEENSQ_INS5_IJNSA_ILi8EEESF_EEENS5_IJSF_SC_EEEEEEEvNS4_8identityENS4_18SM100_TMA_2SM_LOADES18_vS19_EENS_8epilogue10collective18CollectiveEpilogueINS1C_23Sm100TmaWarpSpecializedILi2ELi2ELi32ELb0ELb0EEEJNS5_IJNSA_ILi64EEESF_SF_EEENS5_IJNSQ_IS1H_SC_EENSQ_INS5_IJNSA_ILi32EEESB_EEENS5_IJSC_S1H_EEEEEEEEaSH_aSH_NS1C_6fusion15FusionCallbacksIS1G_NS1P_17LinearCombinationIaiaiLNS_15FloatRoundStyleE2EEES1I_S1O_JEEENS4_5SM1004TMEM4LOAD26SM100_TMEM_LOAD_32dp32b32xENS4_13SM90_TMA_LOADENSZ_INS10_ILi1ELi4ELi3EEES13_NSQ_INS5_IJS14_S1K_EEENS5_IJS1K_SC_EEEEEEENS4_39AutoVectorizingCopyWithAssumedAlignmentILi128EEENS4_14SM90_TMA_STOREES24_S26_S26_EEEvvEEEEvNT_6ParamsE,(.L_x_160 - _ZN7cutlass13device_kernelINS_4gemm6kernel13GemmUniversalIN4cute5tupleIJiiiiEEENS1_10collective13CollectiveMmaINS1_35MainloopSm100TmaUmmaWarpSpecializedILi3ELi2ELi4ENS5_IJNS4_1CILi2EEESB_NSA_ILi1EEEEEEEENS5_IJNSA_ILi128EEESF_SF_EEEaNS5_IJlSC_lEEEaSH_NS4_8TiledMMAINS4_8MMA_AtomIJNS4_21SM100_MMA_S8_2x1SM_SSIaaiLi128ELi128ELNS4_4UMMA5MajorE0ELSM_0ELNSL_8SaturateE0EEEEEENS4_6LayoutINS5_IJSC_SC_SC_EEENS5_IJNSA_ILi0EEESS_SS_EEEEENS5_IJNS4_10UnderscoreESV_SV_EEEEENS4_28SM100_TMA_2SM_LOAD_MULTICASTENS4_14ComposedLayoutINS4_7SwizzleILi3ELi4ELi3EEENS4_18smem_ptr_flag_bitsILi8EEENSQ_INS5_IJNSA_ILi8EEESF_EEENS5_IJSF_SC_EEEEEEEvNS4_8identityENS4_18SM100_TMA_2SM_LOADES18_vS19_EENS_8epilogue10collective18CollectiveEpilogueINS1C_23Sm100TmaWarpSpecializedILi2ELi2ELi32ELb0ELb0EEEJNS5_IJNSA_ILi64EEESF_SF_EEENS5_IJNSQ_IS1H_SC_EENSQ_INS5_IJNSA_ILi32EEESB_EEENS5_IJSC_S1H_EEEEEEEEaSH_aSH_NS1C_6fusion15FusionCallbacksIS1G_NS1P_17LinearCombinationIaiaiLNS_15FloatRoundStyleE2EEES1I_S1O_JEEENS4_5SM1004TMEM4LOAD26SM100_TMEM_LOAD_32dp32b32xENS4_13SM90_TMA_LOADENSZ_INS10_ILi1ELi4ELi3EEES13_NSQ_INS5_IJS14_S1K_EEENS5_IJS1K_SC_EEEEEEENS4_39AutoVectorizingCopyWithAssumedAlignmentILi128EEENS4_14SM90_TMA_STOREES24_S26_S26_EEEvvEEEEvNT_6ParamsE)
        .other          _ZN7cutlass13device_kernelINS_4gemm6kernel13GemmUniversalIN4cute5tupleIJiiiiEEENS1_10collective13CollectiveMmaINS1_35MainloopSm100TmaUmmaWarpSpecializedILi3ELi2ELi4ENS5_IJNS4_1CILi2EEESB_NSA_ILi1EEEEEEEENS5_IJNSA_ILi128EEESF_SF_EEEaNS5_IJlSC_lEEEaSH_NS4_8TiledMMAINS4_8MMA_AtomIJNS4_21SM100_MMA_S8_2x1SM_SSIaaiLi128ELi128ELNS4_4UMMA5MajorE0ELSM_0ELNSL_8SaturateE0EEEEEENS4_6LayoutINS5_IJSC_SC_SC_EEENS5_IJNSA_ILi0EEESS_SS_EEEEENS5_IJNS4_10UnderscoreESV_SV_EEEEENS4_28SM100_TMA_2SM_LOAD_MULTICASTENS4_14ComposedLayoutINS4_7SwizzleILi3ELi4ELi3EEENS4_18smem_ptr_flag_bitsILi8EEENSQ_INS5_IJNSA_ILi8EEESF_EEENS5_IJSF_SC_EEEEEEEvNS4_8identityENS4_18SM100_TMA_2SM_LOADES18_vS19_EENS_8epilogue10collective18CollectiveEpilogueINS1C_23Sm100TmaWarpSpecializedILi2ELi2ELi32ELb0ELb0EEEJNS5_IJNSA_ILi64EEESF_SF_EEENS5_IJNSQ_IS1H_SC_EENSQ_INS5_IJNSA_ILi32EEESB_EEENS5_IJSC_S1H_EEEEEEEEaSH_aSH_NS1C_6fusion15FusionCallbacksIS1G_NS1P_17LinearCombinationIaiaiLNS_15FloatRoundStyleE2EEES1I_S1O_JEEENS4_5SM1004TMEM4LOAD26SM100_TMEM_LOAD_32dp32b32xENS4_13SM90_TMA_LOADENSZ_INS10_ILi1ELi4ELi3EEES13_NSQ_INS5_IJS14_S1K_EEENS5_IJS1K_SC_EEEEEEENS4_39AutoVectorizingCopyWithAssumedAlignmentILi128EEENS4_14SM90_TMA_STOREES24_S26_S26_EEEvvEEEEvNT_6ParamsE,@"STO_CUDA_ENTRY STV_DEFAULT"
_ZN7cutlass13device_kernelINS_4gemm6kernel13GemmUniversalIN4cute5tupleIJiiiiEEENS1_10collective13CollectiveMmaINS1_35MainloopSm100TmaUmmaWarpSpecializedILi3ELi2ELi4ENS5_IJNS4_1CILi2EEESB_NSA_ILi1EEEEEEEENS5_IJNSA_ILi128EEESF_SF_EEEaNS5_IJlSC_lEEEaSH_NS4_8TiledMMAINS4_8MMA_AtomIJNS4_21SM100_MMA_S8_2x1SM_SSIaaiLi128ELi128ELNS4_4UMMA5MajorE0ELSM_0ELNSL_8SaturateE0EEEEEENS4_6LayoutINS5_IJSC_SC_SC_EEENS5_IJNSA_ILi0EEESS_SS_EEEEENS5_IJNS4_10UnderscoreESV_SV_EEEEENS4_28SM100_TMA_2SM_LOAD_MULTICASTENS4_14ComposedLayoutINS4_7SwizzleILi3ELi4ELi3EEENS4_18smem_ptr_flag_bitsILi8EEENSQ_INS5_IJNSA_ILi8EEESF_EEENS5_IJSF_SC_EEEEEEEvNS4_8identityENS4_18SM100_TMA_2SM_LOADES18_vS19_EENS_8epilogue10collective18CollectiveEpilogueINS1C_23Sm100TmaWarpSpecializedILi2ELi2ELi32ELb0ELb0EEEJNS5_IJNSA_ILi64EEESF_SF_EEENS5_IJNSQ_IS1H_SC_EENSQ_INS5_IJNSA_ILi32EEESB_EEENS5_IJSC_S1H_EEEEEEEEaSH_aSH_NS1C_6fusion15FusionCallbacksIS1G_NS1P_17LinearCombinationIaiaiLNS_15FloatRoundStyleE2EEES1I_S1O_JEEENS4_5SM1004TMEM4LOAD26SM100_TMEM_LOAD_32dp32b32xENS4_13SM90_TMA_LOADENSZ_INS10_ILi1ELi4ELi3EEES13_NSQ_INS5_IJS14_S1K_EEENS5_IJS1K_SC_EEEEEEENS4_39AutoVectorizingCopyWithAssumedAlignmentILi128EEENS4_14SM90_TMA_STOREES24_S26_S26_EEEvvEEEEvNT_6ParamsE:
[----:B------:R-:W1:Y:S01]  /*0000*/  LDC R1, c[0x0][0x37c] ;  /* 0x0000df00ff017b82 */ /* 0x000e620000000800 */
[----:B------:R-:W2:Y:S01]  /*0010*/  S2R R87, SR_TID.X ;  /* 0x0000000000577919 */ /* 0x000ea20000002100 */
[----:B------:R-:W3:Y:S06]  /*0020*/  LDCU.64 UR8, c[0x0][0x890] ;  /* 0x00011200ff0877ac */ /* 0x000eec0008000a00 */
[----:B------:R-:W4:Y:S01]  /*0030*/  S2UR UR46, SR_CgaCtaId ;  /* 0x00000000002e79c3 */ /* 0x000f220000008800 */
[----:B------:R-:W-:Y:S02]  /*0040*/  PRMT R76, RZ, 0x7610, R76 ;  /* 0x00007610ff4c7816 */ /* 0x000fe4000000004c */
[----:B------:R-:W-:Y:S01]  /*0050*/  ELECT P1, URZ, PT ;  /* 0x0000000000ff782f */ /* 0x000fe20003820000 */
[----:B---3--:R-:W-:-:S04]  /*0060*/  UISETP.NE.U32.AND UP0, UPT, UR8, URZ, UPT ;  /* 0x000000ff0800728c */ /* 0x008fc8000bf05070 */
[----:B------:R-:W-:Y:S02]  /*0070*/  UISETP.NE.AND.EX UP0, UPT, UR9, URZ, UPT, UP0 ;  /* 0x000000ff0900728c */ /* 0x000fe4000bf05300 */
[----:B----4-:R-:W-:Y:S02]  /*0080*/  ULOP3.LUT UR47, UR46, 0x1, URZ, 0xc0, !UPT ;  /* 0x000000012e2f7892 */ /* 0x010fe4000f8ec0ff */
[----:B------:R-:W-:Y:S01]  /*0090*/  ULOP3.LUT UR48, UR46, 0x1, URZ, 0x3c, !UPT ;  /* 0x000000012e307892 */ /* 0x000fe2000f8e3cff */
[----:B--2---:R-:W-:-:S05]  /*00a0*/  SHF.R.U32.HI R77, RZ, 0x5, R87 ;  /* 0x00000005ff4d7819 */ /* 0x004fca0000011657 */
[----:B------:R-:W2:Y:S02]  /*00b0*/  SHFL.IDX PT, R0, R77, RZ, 0x1f ;  /* 0x00001fff4d007589 */ /* 0x000ea400000e0000 */
[----:B--2---:R-:W-:Y:S01]  /*00c0*/  R2UR UR25, R0 ;  /* 0x00000000001972ca */ /* 0x004fe200000e0000 */
[----:B-1----:R-:W-:-:S14]  /*00d0*/  BRA.U UP0, `(.L_x_0) ;  /* 0x0000000100307547 */ /* 0x002fdc000b800000 */
[----:B------:R-:W1:Y:S02]  /*00e0*/  LDCU.64 UR4, c[0x0][0x888] ;  /* 0x00011100ff0477ac */ /* 0x000e640008000a00 */
[----:B-1----:R-:W-:-:S04]  /*00f0*/  UISETP.NE.U32.AND UP0, UPT, UR4, URZ, UPT ;  /* 0x000000ff0400728c */ /* 0x002fc8000bf05070 */
[----:B------:R-:W-:-:S09]  /*0100*/  UISETP.NE.AND.EX UP0, UPT, UR5, URZ, UPT, UP0 ;  /* 0x000000ff0500728c */ /* 0x000fd2000bf05300 */
[----:B------:R-:W-:Y:S05]  /*0110*/  BRA.U !UP0, `(.L_x_1) ;  /* 0x0000000108147547 */ /* 0x000fea000b800000 */
[----:B------:R-:W1:Y:S01]  /*0120*/  LDC.64 R40, c[0x0][0x888] ;  /* 0x00022200ff287b82 */ /* 0x000e620000000a00 */
[----:B------:R-:W1:Y:S02]  /*0130*/  LDCU.64 UR4, c[0x0][0x358] ;  /* 0x00006b00ff0477ac */ /* 0x000e640008000a00 */
[----:B-1----:R1:W5:Y:S01]  /*0140*/  LDG.E R40, desc[UR4][R40.64] ;  /* 0x0000000428287981 */ /* 0x002362000c1e1900 */
[----:B------:R-:W-:Y:S01]  /*0150*/  HFMA2 R76, -RZ, RZ, 0, 5.9604644775390625e-08 ;  /* 0x00000001ff4c7431 */ /* 0x000fe200000001ff */
[----:B------:R-:W-:Y:S05]  /*0160*/  BRA `(.L_x_0) ;  /* 0x00000000000c7947 */ /* 0x000fea0003800000 */
.L_x_1:
[----:B------:R-:W1:Y:S01]  /*0170*/  LDCU UR4, c[0x0][0x880] ;  /* 0x00011000ff0477ac */ /* 0x000e620008000800 */
[----:B------:R-:W-:Y:S01]  /*0180*/  HFMA2 R76, -RZ, RZ, 0, 5.9604644775390625e-08 ;  /* 0x00000001ff4c7431 */ /* 0x000fe200000001ff */
[----:B-1----:R-:W-:-:S07]  /*0190*/  MOV R40, UR4 ;  /* 0x0000000400287c02 */ /* 0x002fce0008000f00 */
.L_x_0:
[----:B------:R-:W2:Y:S02]  /*01a0*/  LDCU.64 UR4, c[0x0][0x8b0] ;  /* 0x00011600ff0477ac */ /* 0x000ea40008000a00 */
[----:B--2---:R-:W-:-:S04]  /*01b0*/  UISETP.NE.U32.AND UP0, UPT, UR4, URZ, UPT ;  /* 0x000000ff0400728c */ /* 0x004fc8000bf05070 */
[----:B------:R-:W-:-:S09]  /*01c0*/  UISETP.NE.AND.EX UP0, UPT, UR5, URZ, UPT, UP0 ;  /* 0x000000ff0500728c */ /* 0x000fd2000bf05300 */
[----:B------:R-:W-:Y:S05]  /*01d0*/  BRA.U UP0, `(.L_x_2) ;  /* 0x0000000100287547 */ /* 0x000fea000b800000 */
[----:B------:R-:W2:Y:S02]  /*01e0*/  LDCU.64 UR4, c[0x0][0x8a8] ;  /* 0x00011500ff0477ac */ /* 0x000ea40008000a00 */
[----:B--2---:R-:W-:-:S04]  /*01f0*/  UISETP.NE.U32.AND UP0, UPT, UR4, URZ, UPT ;  /* 0x000000ff0400728c */ /* 0x004fc8000bf05070 */
[----:B------:R-:W-:-:S09]  /*0200*/  UISETP.NE.AND.EX UP0, UPT, UR5, URZ, UPT, UP0 ;  /* 0x000000ff0500728c */ /* 0x000fd2000bf05300 */
[----:B------:R-:W-:Y:S05]  /*0210*/  BRA.U !UP0, `(.L_x_3) ;  /* 0x0000000108107547 */ /* 0x000fea000b800000 */
[----:B------:R-:W2:Y:S01]  /*0220*/  LDC.64 R38, c[0x0][0x8a8] ;  /* 0x00022a00ff267b82 */ /* 0x000ea20000000a00 */
[----:B------:R-:W2:Y:S02]  /*0230*/  LDCU.64 UR4, c[0x0][0x358] ;  /* 0x00006b00ff0477ac */ /* 0x000ea40008000a00 */
[----:B--2---:R2:W5:Y:S01]  /*0240*/  LDG.E R38, desc[UR4][R38.64] ;  /* 0x0000000426267981 */ /* 0x004562000c1e1900 */
[----:B------:R-:W-:Y:S05]  /*0250*/  BRA `(.L_x_2) ;  /* 0x0000000000087947 */ /* 0x000fea0003800000 */
.L_x_3:
[----:B------:R-:W2:Y:S02]  /*0260*/  LDCU UR4, c[0x0][0x8a0] ;  /* 0x00011400ff0477ac */ /* 0x000ea40008000800 */
[----:B--2---:R-:W-:Y:S02]  /*0270*/  MOV R38, UR4 ;  /* 0x0000000400267c02 */ /* 0x004fe40008000f00 */
.L_x_2:
[----:B------:R-:W-:Y:S01]  /*0280*/  IMAD.U32 R0, RZ, RZ, UR25 ;  /* 0x00000019ff007e24 */ /* 0x000fe2000f8e00ff */
[----:B------:R-:W-:Y:S04]  /*0290*/  BSSY.RECONVERGENT B0, `(.L_x_4) ;  /* 0x000000c000007945 */ /* 0x000fe80003800200 */
[C---:B------:R-:W-:Y:S02]  /*02a0*/  ISETP.NE.OR P2, PT, R0.reuse, 0x1, !P1 ;  /* 0x000000010000780c */ /* 0x040fe40004f45670 */
[----:B------:R-:W-:-:S11]  /*02b0*/  ISETP.NE.OR P0, PT, R0, 0x3, !P1 ;  /* 0x000000030000780c */ /* 0x000fd60004f05670 */
[----:B------:R-:W-:Y:S05]  /*02c0*/  @P2 BRA `(.L_x_5) ;  /* 0x0000000000202947 */ /* 0x000fea0003800000 */
[----:B------:R-:W3:Y:S02]  /*02d0*/  LDCU.64 UR4, c[0x0][0x348] ;  /* 0x00006900ff0477ac */ /* 0x000ee40008000a00 */
[----:B---3--:R-:W-:Y:S02]  /*02e0*/  UIADD3 UR6, UP1, UPT, UR4, 0x80, URZ ;  /* 0x0000008004067890 */ /* 0x008fe4000ff3e0ff */
[----:B------:R-:W-:Y:S02]  /*02f0*/  UIADD3 UR4, UP0, UPT, UR4, 0x180, URZ ;  /* 0x0000018004047890 */ /* 0x000fe4000ff1e0ff */
[----:B------:R-:W-:Y:S02]  /*0300*/  UIADD3.X UR7, UPT, UPT, URZ, UR5, URZ, UP1, !UPT ;  /* 0x00000005ff077290 */ /* 0x000fe40008ffe4ff */
[----:B------:R-:W-:-:S07]  /*0310*/  UIADD3.X UR5, UPT, UPT, URZ, UR5, URZ, UP0, !UPT ;  /* 0x00000005ff057290 */ /* 0x000fce00087fe4ff */
[----:B------:R3:W-:Y:S02]  /*0320*/  UTMACCTL.PF [UR6] ;  /* 0x00000000060079b9 */ /* 0x0007e40008040000 */
[----:B------:R3:W-:Y:S02]  /*0330*/  UTMACCTL.PF [UR4] ;  /* 0x00000000040079b9 */ /* 0x0007e40008040000 */
[----:B---3--:R-:W-:Y:S01]  /*0340*/  NOP ;  /* 0x0000000000007918 */ /* 0x008fe20000000000 */
.L_x_5:
[----:B------:R-:W-:Y:S05]  /*0350*/  BSYNC.RECONVERGENT B0 ;  /* 0x0000000000007941 */ /* 0x000fea0003800200 */
.L_x_4:
[----:B------:R-:W-:Y:S04]  /*0360*/  BSSY.RECONVERGENT B0, `(.L_x_6) ;  /* 0x000000a000007945 */ /* 0x000fe80003800200 */
        /* <DEDUP_REMOVED lines=9> */
.L_x_7:
[----:B------:R-:W-:Y:S05]  /*0400*/  BSYNC.RECONVERGENT B0 ;  /* 0x0000000000007941 */ /* 0x000fea0003800200 */
.L_x_6:
[----:B------:R-:W3:Y:S01]  /*0410*/  LDCU.64 UR4, c[0x0][0x888] ;  /* 0x00011100ff0477ac */ /* 0x000ee20008000a00 */
[----:B------:R-:W-:Y:S02]  /*0420*/  UISETP.EQ.U32.AND UP1, UPT, UR8, URZ, UPT ;  /* 0x000000ff0800728c */ /* 0x000fe4000bf22070 */
[----:B------:R-:W-:Y:S02]  /*0430*/  UPLOP3.LUT UP3, UPT, UPT, UPT, UPT, 0x80, 0x8 ;  /* 0x000000000008789c */ /* 0x000fe40003f6f070 */
[----:B---3--:R-:W-:-:S04]  /*0440*/  UISETP.NE.U32.AND UP0, UPT, UR4, URZ, UPT ;  /* 0x000000ff0400728c */ /* 0x008fc8000bf05070 */
[----:B------:R-:W-:-:S04]  /*0450*/  UISETP.NE.AND.EX UP0, UPT, UR5, URZ, UPT, UP0 ;  /* 0x000000ff0500728c */ /* 0x000fc8000bf05300 */
[----:B------:R-:W-:-:S04]  /*0460*/  UISETP.EQ.OR.EX UP2, UPT, UR9, URZ, !UP0, UP1 ;  /* 0x000000ff0900728c */ /* 0x000fc8000c742710 */
[----:B------:R-:W-:-:S06]  /*0470*/  UP2UR UR4, UPR, URZ, 0x4 ;  /* 0x00000004ff047883 */ /* 0x000fcc0008000000 */
[----:B------:R-:W-:Y:S01]  /*0480*/  MOV R79, UR4 ;  /* 0x00000004004f7c02 */ /* 0x000fe20008000f00 */
[----:B------:R-:W-:Y:S06]  /*0490*/  BRA.U !UP2, `(.L_x_8) ;  /* 0x000000010a207547 */ /* 0x000fec000b800000 */
[----:B-----5:R-:W-:Y:S01]  /*04a0*/  R2UR UR5, R40 ;  /* 0x00000000280572ca */ /* 0x020fe200000e0000 */
[----:B------:R-:W-:Y:S02]  /*04b0*/  UISETP.NE.U32.AND UP1, UPT, UR8, URZ, UPT ;  /* 0x000000ff0800728c */ /* 0x000fe4000bf25070 */
[----:B------:R-:W-:Y:S02]  /*04c0*/  USEL UR4, URZ, 0xffffffff, UP0 ;  /* 0xffffffffff047887 */ /* 0x000fe40008000000 */
[----:B------:R-:W-:-:S08]  /*04d0*/  UISETP.NE.AND.EX UP1, UPT, UR9, URZ, UPT, UP1 ;  /* 0x000000ff0900728c */ /* 0x000fd0000bf25310 */
[----:B------:R-:W-:-:S04]  /*04e0*/  UISETP.NE.AND UP0, UPT, UR5, URZ, UPT ;  /* 0x000000ff0500728c */ /* 0x000fc8000bf05270 */
[----:B------:R-:W-:-:S04]  /*04f0*/  @!UP1 USEL UR4, URZ, 0xffffffff, UP0 ;  /* 0xffffffffff049887 */ /* 0x000fc80008000000 */
[----:B------:R-:W-:-:S04]  /*0500*/  ULOP3.LUT UR4, UR4, 0x1, URZ, 0xc0, !UPT ;  /* 0x0000000104047892 */ /* 0x000fc8000f8ec0ff */
[----:B------:R-:W-:-:S11]  /*0510*/  UISETP.NE.U32.AND UP3, UPT, UR4, 0x1, UPT ;  /* 0x000000010400788c */ /* 0x000fd6000bf65070 */
.L_x_8:
[----:B------:R-:W3:Y:S01]  /*0520*/  SHFL.IDX PT, R0, R77, RZ, 0x1f ;  /* 0x00001fff4d007589 */ /* 0x000ee200000e0000 */
[----:B------:R-:W-:-:S04]  /*0530*/  UISETP.NE.AND UP0, UPT, UR25, 0x2, UPT ;  /* 0x000000021900788c */ /* 0x000fc8000bf05270 */
[----:B------:R-:W-:Y:S02]  /*0540*/  UISETP.EQ.AND UP1, UPT, UR47, URZ, !UP0 ;  /* 0x000000ff2f00728c */ /* 0x000fe4000c722270 */
[----:B------:R-:W-:-:S04]  /*0550*/  USEL UR41, URZ, 0x1, UP0 ;  /* 0x00000001ff297887 */ /* 0x000fc80008000000 */
[----:B------:R-:W-:Y:S02]  /*0560*/  PLOP3.LUT P3, PT, P1, PT, UP1, 0x80, 0x8 ;  /* 0x000000000008781c */ /* 0x000fe40000f6f018 */
[----:B---3--:R-:W-:-:S13]  /*0570*/  ISETP.NE.AND P0, PT, R0, RZ, PT ;  /* 0x000000ff0000720c */ /* 0x008fda0003f05270 */
[----:B------:R-:W-:Y:S05]  /*0580*/  @P0 BRA `(.L_x_9) ;  /* 0x00000000004c0947 */ /* 0x000fea0003800000 */
[----:B------:R-:W-:Y:S01]  /*0590*/  UMOV UR4, 0x400 ;  /* 0x0000040000047882 */ /* 0x000fe20000000000 */
[----:B------:R-:W-:Y:S01]  /*05a0*/  UMOV UR8, 0x1 ;  /* 0x0000000100087882 */ /* 0x000fe20000000000 */
[----:B------:R-:W-:Y:S01]  /*05b0*/  UMOV UR6, 0x2 ;  /* 0x0000000200067882 */ /* 0x000fe20000000000 */
[----:B------:R-:W-:Y:S02]  /*05c0*/  ULEA UR4, UR46, UR4, 0x18 ;  /* 0x000000042e047291 */ /* 0x000fe4000f8ec0ff */
[----:B------:R-:W-:-:S04]  /*05d0*/  UIADD3 UR8, UPT, UPT, -UR8, 0x100000, URZ ;  /* 0x0010000008087890 */ /* 0x000fc8000fffe1ff */
[----:B------:R-:W-:Y:S02]  /*05e0*/  USHF.L.U32 UR9, UR8, 0xb, URZ ;  /* 0x0000000b08097899 */ /* 0x000fe400080006ff */
[----:B------:R-:W-:Y:S02]  /*05f0*/  USHF.L.U32 UR8, UR8, 0x1, URZ ;  /* 0x0000000108087899 */ /* 0x000fe400080006ff */
[----:B------:R-:W-:-:S04]  /*0600*/  UIADD3 UR6, UPT, UPT, -UR6, 0x100000, URZ ;  /* 0x0010000006067890 */ /* 0x000fc8000fffe1ff */
[----:B------:R-:W-:Y:S02]  /*0610*/  USHF.L.U32 UR7, UR6, 0xb, URZ ;  /* 0x0000000b06077899 */ /* 0x000fe400080006ff */
[----:B------:R-:W-:Y:S01]  /*0620*/  USHF.L.U32 UR6, UR6, 0x1, URZ ;  /* 0x0000000106067899 */ /* 0x000fe200080006ff */
[----:B------:R-:W-:Y:S01]  /*0630*/  ELECT P0, URZ, PT ;  /* 0x0000000000ff782f */ /* 0x000fe20003800000 */
[----:B------:R-:W3:Y:S02]  /*0640*/  FENCE.VIEW.ASYNC.S ;  /* 0x00000000000073c6 */ /* 0x000ee40000000000 */
[----:B---3--:R3:W4:Y:S08]  /*0650*/  SYNCS.EXCH.64 URZ, [UR4], UR8 ;  /* 0x0000000804ff75b2 */ /* 0x0087300008000100 */
[----:B------:R3:W1:Y:S01]  /*0660*/  SYNCS.EXCH.64 URZ, [UR4+0x18], UR6 ;  /* 0x0000180604ff75b2 */ /* 0x0006620008000100 */
[----:B------:R3:W1:Y:S01]  /*0670*/  SYNCS.EXCH.64 URZ, [UR4+0x8], UR8 ;  /* 0x0000080804ff75b2 */ /* 0x0006620008000100 */
[----:B------:R3:W1:Y:S01]  /*0680*/  SYNCS.EXCH.64 URZ, [UR4+0x20], UR6 ;  /* 0x0000200604ff75b2 */ /* 0x0006620008000100 */
[----:B------:R3:W1:Y:S01]  /*0690*/  SYNCS.EXCH.64 URZ, [UR4+0x10], UR8 ;  /* 0x0000100804ff75b2 */ /* 0x0006620008000100 */
[----:B------:R3:W1:Y:S01]  /*06a0*/  SYNCS.EXCH.64 URZ, [UR4+0x28], UR6 ;  /* 0x0000280604ff75b2 */ /* 0x0006620008000100 */
[----:B------:R-:W-:Y:S01]  /*06b0*/  NOP ;  /* 0x0000000000007918 */ /* 0x000fe20000000000 */
.L_x_9:
[----:B------:R-:W2:Y:S01]  /*06c0*/  SHFL.IDX PT, R0, R77, RZ, 0x1f ;  /* 0x00001fff4d007589 */ /* 0x000ea200000e0000 */
[----:B------:R-:W-:Y:S01]  /*06d0*/  NOP ;  /* 0x0000000000007918 */ /* 0x000fe20000000000 */
[----:B--2---:R-:W-:-:S13]  /*06e0*/  ISETP.NE.AND P0, PT, R0, 0x1, PT ;  /* 0x000000010000780c */ /* 0x004fda0003f05270 */
[----:B------:R-:W-:Y:S05]  /*06f0*/  @P0 BRA `(.L_x_10) ;  /* 0x0000000000440947 */ /* 0x000fea0003800000 */
[----:B---3--:R-:W-:Y:S01]  /*0700*/  UMOV UR4, 0x400 ;  /* 0x0000040000047882 */ /* 0x008fe20000000000 */
        /* <DEDUP_REMOVED lines=10> */
[----:B------:R-:W2:Y:S02]  /*07b0*/  FENCE.VIEW.ASYNC.S ;  /* 0x00000000000073c6 */ /* 0x000ea40000000000 */
[----:B--2---:R2:W3:Y:S08]  /*07c0*/  SYNCS.EXCH.64 URZ, [UR4+0x30], UR8 ;  /* 0x0000300804ff75b2 */ /* 0x0044f00008000100 */
[----:B------:R2:W1:Y:S01]  /*07d0*/  SYNCS.EXCH.64 URZ, [UR4+0x40], UR6 ;  /* 0x0000400604ff75b2 */ /* 0x0004620008000100 */
[----:B------:R2:W1:Y:S01]  /*07e0*/  SYNCS.EXCH.64 URZ, [UR4+0x38], UR8 ;  /* 0x0000380804ff75b2 */ /* 0x0004620008000100 */
[----:B------:R2:W1:Y:S01]  /*07f0*/  SYNCS.EXCH.64 URZ, [UR4+0x48], UR6 ;  /* 0x0000480604ff75b2 */ /* 0x0004620008000100 */
[----:B------:R-:W-:Y:S01]  /*0800*/  NOP ;  /* 0x0000000000007918 */ /* 0x000fe20000000000 */
.L_x_10:
[----:B------:R-:W4:Y:S01]  /*0810*/  SHFL.IDX PT, R0, R77, RZ, 0x1f ;  /* 0x00001fff4d007589 */ /* 0x000f2200000e0000 */
[----:B------:R-:W-:Y:S01]  /*0820*/  NOP ;  /* 0x0000000000007918 */ /* 0x000fe20000000000 */
[----:B----4-:R-:W-:-:S13]  /*0830*/  ISETP.NE.AND P0, PT, R0, 0x3, PT ;  /* 0x000000030000780c */ /* 0x010fda0003f05270 */
[----:B------:R-:W-:Y:S05]  /*0840*/  @P0 BRA `(.L_x_11) ;  /* 0x00000000002c0947 */ /* 0x000fea0003800000 */
[----:B--23--:R-:W-:Y:S01]  /*0850*/  UMOV UR6, 0x400 ;  /* 0x0000040000067882 */ /* 0x00cfe20000000000 */
[----:B------:R-:W-:Y:S01]  /*0860*/  UMOV UR4, 0x20 ;  /* 0x0000002000047882 */ /* 0x000fe20000000000 */
[----:B------:R-:W-:Y:S02]  /*0870*/  ULEA UR6, UR46, UR6, 0x18 ;  /* 0x000000062e067291 */ /* 0x000fe4000f8ec0ff */
[----:B------:R-:W-:-:S04]  /*0880*/  UIADD3 UR4, UPT, UPT, -UR4, 0x100000, URZ ;  /* 0x0010000004047890 */ /* 0x000fc8000fffe1ff */
[----:B------:R-:W-:Y:S02]  /*0890*/  USHF.L.U32 UR5, UR4, 0xb, URZ ;  /* 0x0000000b04057899 */ /* 0x000fe400080006ff */
[----:B------:R-:W-:Y:S01]  /*08a0*/  USHF.L.U32 UR4, UR4, 0x1, URZ ;  /* 0x0000000104047899 */ /* 0x000fe200080006ff */
[----:B------:R-:W-:Y:S01]  /*08b0*/  ELECT P0, URZ, PT ;  /* 0x0000000000ff782f */ /* 0x000fe20003800000 */
[----:B------:R-:W2:Y:S10]  /*08c0*/  FENCE.VIEW.ASYNC.S ;  /* 0x00000000000073c6 */ /* 0x000eb40000000000 */
[----:B--2---:R4:W2:Y:S01]  /*08d0*/  SYNCS.EXCH.64 URZ, [UR6+0x50], UR4 ;  /* 0x0000500406ff75b2 */ /* 0x0048a20008000100 */
[----:B------:R4:W3:Y:S02]  /*08e0*/  SYNCS.EXCH.64 URZ, [UR6+0x58], UR4 ;  /* 0x0000580406ff75b2 */ /* 0x0008e40008000100 */
[----:B----4-:R-:W-:Y:S01]  /*08f0*/  NOP ;  /* 0x0000000000007918 */ /* 0x010fe20000000000 */
.L_x_11:
[----:B------:R-:W4:Y:S01]  /*0900*/  SHFL.IDX PT, R0, R77, RZ, 0x1f ;  /* 0x00001fff4d007589 */ /* 0x000f2200000e0000 */
[----:B------:R-:W-:Y:S01]  /*0910*/  NOP ;  /* 0x0000000000007918 */ /* 0x000fe20000000000 */
[----:B----4-:R-:W-:-:S13]  /*0920*/  ISETP.NE.AND P0, PT, R0, 0x4, PT ;  /* 0x000000040000780c */ /* 0x010fda0003f05270 */
[----:B------:R-:W-:Y:S05]  /*0930*/  @P0 BRA `(.L_x_12) ;  /* 0x0000000000480947 */ /* 0x000fea0003800000 */
[----:B--23--:R-:W-:Y:S01]  /*0940*/  UMOV UR4, 0x3a0 ;  /* 0x000003a000047882 */ /* 0x00cfe20000000000 */
[----:B------:R-:W-:Y:S01]  /*0950*/  UMOV UR6, 0x400 ;  /* 0x0000040000067882 */ /* 0x000fe20000000000 */
[----:B------:R-:W-:Y:S01]  /*0960*/  USEL UR4, UR4, 0x320, UP3 ;  /* 0x0000032004047887 */ /* 0x000fe20009800000 */
        /* <DEDUP_REMOVED lines=10> */
[----:B--2---:R4:W2:Y:S08]  /*0a10*/  SYNCS.EXCH.64 URZ, [UR6+0x60], UR8 ;  /* 0x0000600806ff75b2 */ /* 0x0048b00008000100 */
[----:B------:R4:W3:Y:S01]  /*0a20*/  SYNCS.EXCH.64 URZ, [UR6+0x70], UR4 ;  /* 0x0000700406ff75b2 */ /* 0x0008e20008000100 */
[----:B------:R4:W1:Y:S01]  /*0a30*/  SYNCS.EXCH.64 URZ, [UR6+0x68], UR8 ;  /* 0x0000680806ff75b2 */ /* 0x0008620008000100 */
[----:B------:R4:W1:Y:S02]  /*0a40*/  SYNCS.EXCH.64 URZ, [UR6+0x78], UR4 ;  /* 0x0000780406ff75b2 */ /* 0x0008640008000100 */
[----:B----4-:R-:W-:Y:S01]  /*0a50*/  NOP ;  /* 0x0000000000007918 */ /* 0x010fe20000000000 */
.L_x_12:
[----:B------:R-:W4:Y:S01]  /*0a60*/  SHFL.IDX PT, R0, R77, RZ, 0x1f ;  /* 0x00001fff4d007589 */ /* 0x000f2200000e0000 */
[----:B------:R-:W-:Y:S01]  /*0a70*/  NOP ;  /* 0x0000000000007918 */ /* 0x000fe20000000000 */
[----:B----4-:R-:W-:-:S13]  /*0a80*/  ISETP.NE.AND P0, PT, R0, 0x5, PT ;  /* 0x000000050000780c */ /* 0x010fda0003f05270 */
[----:B------:R-:W-:Y:S05]  /*0a90*/  @P0 BRA `(.L_x_13) ;  /* 0x0000000000540947 */ /* 0x000fea0003800000 */
[----:B--23--:R-:W-:Y:S01]  /*0aa0*/  UMOV UR4, 0x400 ;  /* 0x0000040000047882 */ /* 0x00cfe20000000000 */
        /* <DEDUP_REMOVED lines=14> */
[----:B------:R4:W1:Y:S01]  /*0b90*/  SYNCS.EXCH.64 URZ, [UR4+0xa8], UR8 ;  /* 0x0000a80804ff75b2 */ /* 0x0008620008000100 */
[----:B------:R4:W1:Y:S01]  /*0ba0*/  SYNCS.EXCH.64 URZ, [UR4+0x90], UR6 ;  /* 0x0000900604ff75b2 */ /* 0x0008620008000100 */
[----:B------:R4:W1:Y:S01]  /*0bb0*/  SYNCS.EXCH.64 URZ, [UR4+0xb0], UR8 ;  /* 0x0000b00804ff75b2 */ /* 0x0008620008000100 */
[----:B------:R4:W1:Y:S01]  /*0bc0*/  SYNCS.EXCH.64 URZ, [UR4+0x98], UR6 ;  /* 0x0000980604ff75b2 */ /* 0x0008620008000100 */
[----:B------:R4:W1:Y:S02]  /*0bd0*/  SYNCS.EXCH.64 URZ, [UR4+0xb8], UR8 ;  /* 0x0000b80804ff75b2 */ /* 0x0008640008000100 */
[----:B----4-:R-:W-:Y:S01]  /*0be0*/  NOP ;  /* 0x0000000000007918 */ /* 0x010fe20000000000 */
.L_x_13:
[----:B------:R-:W4:Y:S01]  /*0bf0*/  SHFL.IDX PT, R0, R77, RZ, 0x1f ;  /* 0x00001fff4d007589 */ /* 0x000f2200000e0000 */
[----:B------:R-:W-:Y:S01]  /*0c00*/  ISETP.NE.OR P1, PT, RZ, UR25, !P1 ;  /* 0x00000019ff007c0c */ /* 0x000fe2000cf25670 */
        /* <DEDUP_REMOVED lines=12> */
[----:B------:R4:W3:Y:S01]  /*0cd0*/  SYNCS.EXCH.64 URZ, [UR4+0xd0], UR6 ;  /* 0x0000d00604ff75b2 */ /* 0x0008e20008000100 */
[----:B------:R4:W1:Y:S01]  /*0ce0*/  SYNCS.EXCH.64 URZ, [UR4+0xc8], UR6 ;  /* 0x0000c80604ff75b2 */ /* 0x0008620008000100 */
[----:B------:R4:W1:Y:S02]  /*0cf0*/  SYNCS.EXCH.64 URZ, [UR4+0xd8], UR6 ;  /* 0x0000d80604ff75b2 */ /* 0x0008640008000100 */
[----:B----4-:R-:W-:Y:S01]  /*0d00*/  NOP ;  /* 0x0000000000007918 */ /* 0x010fe20000000000 */
.L_x_14:
[----:B------:R-:W-:Y:S01]  /*0d10*/  VOTEU.ALL UP0, P1 ;  /* 0x0000000000ff7886 */ /* 0x000fe20000800000 */
[----:B--23--:R-:W-:Y:S01]  /*0d20*/  UMOV UR4, 0x20 ;  /* 0x0000002000047882 */ /* 0x00cfe20000000000 */
[----:B------:R-:W2:Y:S01]  /*0d30*/  LDCU UR7, c[0x0][0x36c] ;  /* 0x00006d80ff0777ac */ /* 0x000ea20008000800 */
[----:B------:R-:W-:Y:S01]  /*0d40*/  NOP ;  /* 0x0000000000007918 */ /* 0x000fe20000000000 */
[----:B------:R-:W-:Y:S01]  /*0d50*/  LOP3.LUT R0, R87, 0x1f, RZ, 0xc0, !PT ;  /* 0x0000001f57007812 */ /* 0x000fe200078ec0ff */
[----:B------:R-:W-:Y:S01]  /*0d60*/  @!UP0 UMOV UR6, 0x400 ;  /* 0x0000040000068882 */ /* 0x000fe20000000000 */
[----:B------:R-:W-:-:S04]  /*0d70*/  @!UP0 UIADD3 UR4, UPT, UPT, -UR4, 0x100000, URZ ;  /* 0x0010000004048890 */ /* 0x000fc8000fffe1ff */
[----:B------:R-:W-:Y:S02]  /*0d80*/  @!UP0 USHF.L.U32 UR5, UR4, 0xb, URZ ;  /* 0x0000000b04058899 */ /* 0x000fe400080006ff */
[----:B------:R-:W-:Y:S02]  /*0d90*/  @!UP0 USHF.L.U32 UR4, UR4, 0x1, URZ ;  /* 0x0000000104048899 */ /* 0x000fe400080006ff */
[----:B------:R-:W-:Y:S01]  /*0da0*/  @!UP0 ULEA UR6, UR46, UR6, 0x18 ;  /* 0x000000062e068291 */ /* 0x000fe2000f8ec0ff */
[----:B------:R-:W-:Y:S01]  /*0db0*/  VOTEU.ALL UP0, P1 ;  /* 0x0000000000ff7886 */ /* 0x000fe20000800000 */
[----:B------:R-:W-:Y:S02]  /*0dc0*/  UISETP.NE.AND UP4, UPT, UR25, URZ, UPT ;  /* 0x000000ff1900728c */ /* 0x000fe4000bf85270 */
[----:B--2---:R-:W-:Y:S01]  /*0dd0*/  UISETP.EQ.U32.AND UP5, UPT, UR7, 0x1, UPT ;  /* 0x000000010700788c */ /* 0x004fe2000bfa2070 */
[----:B------:R-:W2:Y:S07]  /*0de0*/  FENCE.VIEW.ASYNC.S ;  /* 0x00000000000073c6 */ /* 0x000eae0000000000 */
[----:B--2---:R2:W3:Y:S01]  /*0df0*/  @!UP0 SYNCS.EXCH.64 URZ, [UR6+0xe0], UR4 ;  /* 0x0000e00406ff85b2 */ /* 0x0044e20008000100 */
[----:B------:R-:W-:Y:S05]  /*0e00*/  BRA.U !UP5, `(.L_x_15) ;  /* 0x000000010d087547 */ /* 0x000fea000b800000 */
[----:B-1-3--:R-:W-:Y:S01]  /*0e10*/  UCGABAR_ARV ;  /* 0x00000000000079c7 */ /* 0x00afe20008000000 */
[----:B------:R-:W-:Y:S05]  /*0e20*/  BRA `(.L_x_16) ;  /* 0x0000000000047947 */ /* 0x000fea0003800000 */
.L_x_15:
[----:B-1-3--:R-:W-:Y:S01]  /*0e30*/  NOP ;  /* 0x0000000000007918 */ /* 0x00afe20000000000 */
.L_x_16:
[----:B------:R-:W1:Y:S01]  /*0e40*/  S2UR UR20, SR_CTAID.X ;  /* 0x00000000001479c3 */ /* 0x000e620000002500 */
[----:B------:R-:W-:-:S05]  /*0e50*/  CS2R.32 R78, SR_CgaSize ;  /* 0x00000000004e7805 */ /* 0x000fca0000008a00 */
[----:B------:R-:W-:-:S05]  /*0e60*/  IMAD R78, R78, -0xa0, RZ ;  /* 0xffffff604e4e7824 */ /* 0x000fca00078e02ff */
[----:B--2---:R-:W-:-:S14]  /*0e70*/  R2UR UR5, R78 ;  /* 0x000000004e0572ca */ /* 0x004fdc00000e0000 */
[----:B------:R-:W2:Y:S01]  /*0e80*/  LDCU UR5, c[0x0][UR5+0x2b0] ;  /* 0x00005600050577ac */ /* 0x000ea20008000800 */
[----:B------:R-:W-:-:S05]  /*0e90*/  CS2R.32 R78, SR_CgaSize ;  /* 0x00000000004e7805 */ /* 0x000fca0000008a00 */
[----:B------:R-:W-:-:S05]  /*0ea0*/  IMAD R78, R78, -0xa0, RZ ;  /* 0xffffff604e4e7824 */ /* 0x000fca00078e02ff */
[----:B------:R-:W-:-:S14]  /*0eb0*/  R2UR UR4, R78 ;  /* 0x000000004e0472ca */ /* 0x000fdc00000e0000 */
[----:B------:R-:W3:Y:S01]  /*0ec0*/  LDCU UR4, c[0x0][UR4+0x2b4] ;  /* 0x00005680040477ac */ /* 0x000ee20008000800 */
[----:B------:R-:W4:Y:S01]  /*0ed0*/  S2UR UR7, SR_CTAID.Y ;  /* 0x00000000000779c3 */ /* 0x000f220000002600 */
[----:B------:R-:W-:-:S05]  /*0ee0*/  CS2R.32 R78, SR_CgaSize ;  /* 0x00000000004e7805 */ /* 0x000fca0000008a00 */
[----:B------:R-:W-:-:S05]  /*0ef0*/  IMAD R78, R78, -0xa0, RZ ;  /* 0xffffff604e4e7824 */ /* 0x000fca00078e02ff */
[----:B------:R-:W-:-:S14]  /*0f00*/  R2UR UR8, R78 ;  /* 0x000000004e0872ca */ /* 0x000fdc00000e0000 */
[----:B------:R-:W3:Y:S01]  /*0f10*/  LDCU UR8, c[0x0][UR8+0x2a0] ;  /* 0x00005400080877ac */ /* 0x000ee20008000800 */
[----:B------:R-:W3:Y:S01]  /*0f20*/  LDCU UR21, c[0x0][0xb24] ;  /* 0x00016480ff1577ac */ /* 0x000ee20008000800 */
[----:B------:R-:W1:Y:S01]  /*0f30*/  S2UR UR36, SR_CTAID.Z ;  /* 0x00000000002479c3 */ /* 0x000e620000002700 */
[----:B------:R-:W-:-:S05]  /*0f40*/  CS2R.32 R78, SR_CgaSize ;  /* 0x00000000004e7805 */ /* 0x000fca0000008a00 */
[----:B------:R-:W-:-:S05]  /*0f50*/  IMAD R78, R78, -0xa0, RZ ;  /* 0xffffff604e4e7824 */ /* 0x000fca00078e02ff */
[----:B------:R-:W-:-:S14]  /*0f60*/  R2UR UR63, R78 ;  /* 0x000000004e3f72ca */ /* 0x000fdc00000e0000 */
[----:B------:R-:W3:Y:S01]  /*0f70*/  LDCU UR63, c[0x0][UR63+0x2a4] ;  /* 0x000054803f3f77ac */ /* 0x000ee20008000800 */
[----:B------:R-:W-:Y:S02]  /*0f80*/  UISETP.GT.U32.AND UP0, UPT, UR47, 0xffff, UPT ;  /* 0x0000ffff2f00788c */ /* 0x000fe4000bf04070 */
[----:B------:R-:W-:Y:S01]  /*0f90*/  USHF.L.U32 UR27, UR46, 0xb, URZ ;  /* 0x0000000b2e1b7899 */ /* 0x000fe200080006ff */
[----:B-1----:R-:W-:Y:S01]  /*0fa0*/  I2FP.F32.U32 R3, UR20 ;  /* 0x0000001400037c45 */ /* 0x002fe20008201000 */
[----:B------:R-:W-:Y:S01]  /*0fb0*/  UMOV UR30, 0x5 ;  /* 0x00000005001e7882 */ /* 0x000fe20000000000 */
[----:B------:R-:W1:Y:S03]  /*0fc0*/  LDCU UR42, c[0x0][0xb24] ;  /* 0x00016480ff2a77ac */ /* 0x000e660008000800 */
[----:B--2---:R-:W-:Y:S01]  /*0fd0*/  FMUL R3, R3, UR5 ;  /* 0x0000000503037c20 */ /* 0x004fe20008400000 */
[----:B------:R-:W2:Y:S01]  /*0fe0*/  LDCU UR29, c[0x0][0xb30] ;  /* 0x00016600ff1d77ac */ /* 0x000ea20008000800 */
[----:B----4-:R-:W-:Y:S01]  /*0ff0*/  I2FP.F32.U32 R2, UR7 ;  /* 0x0000000700027c45 */ /* 0x010fe20008201000 */
[----:B------:R-:W-:-:S03]  /*1000*/  USHF.L.U32 UR45, UR20, 0x6, URZ ;  /* 0x00000006142d7899 */ /* 0x000fc600080006ff */
[----:B------:R-:W4:Y:S01]  /*1010*/  F2I.U32.TRUNC.NTZ R3, R3 ;  /* 0x0000000300037305 */ /* 0x000f22000020f000 */
[----:B------:R-:W-:Y:S01]  /*1020*/  USEL UR26, UR47, 0xffff, !UP0 ;  /* 0x0000ffff2f1a7887 */ /* 0x000fe2000c000000 */
[----:B---3--:R-:W-:Y:S01]  /*1030*/  FMUL R2, R2, UR4 ;  /* 0x0000000402027c20 */ /* 0x008fe20008400000 */
[----:B------:R-:W-:Y:S01]  /*1040*/  UISETP.GE.AND UP2, UPT, UR21, 0x1, UPT ;  /* 0x000000011500788c */ /* 0x000fe2000bf46270 */
[----:B------:R-:W-:-:S04]  /*1050*/  UMOV UR24, UR7 ;  /* 0x0000000700187c82 */ /* 0x000fc80008000000 */
[----:B------:R-:W3:Y:S01]  /*1060*/  F2I.U32.TRUNC.NTZ R2, R2 ;  /* 0x0000000200027305 */ /* 0x000ee2000020f000 */
[----:B----4-:R-:W-:Y:S02]  /*1070*/  R2UR UR4, R3 ;  /* 0x00000000030472ca */ /* 0x010fe400000e0000 */
[----:B------:R-:W-:Y:S02]  /*1080*/  PRMT R3, RZ, 0x7610, R3 ;  /* 0x00007610ff037816 */ /* 0x000fe40000000003 */
[----:B---3--:R-:W-:Y:S02]  /*1090*/  R2UR UR6, R2 ;  /* 0x00000000020672ca */ /* 0x008fe400000e0000 */
[----:B------:R-:W-:-:S07]  /*10a0*/  PRMT R2, RZ, 0x7610, R2 ;  /* 0x00007610ff027816 */ /* 0x000fce0000000002 */
[----:B------:R-:W-:-:S04]  /*10b0*/  UIADD3 UR5, UPT, UPT, -UR4, URZ, URZ ;  /* 0x000000ff04057290 */ /* 0x000fc8000fffe1ff */
[----:B------:R-:W-:Y:S02]  /*10c0*/  UIMAD UR5, UR8, UR5, UR20 ;  /* 0x00000005080572a4 */ /* 0x000fe4000f8e0214 */
[----:B------:R-:W-:-:S04]  /*10d0*/  UIADD3 UR4, UPT, UPT, -UR6, URZ, URZ ;  /* 0x000000ff06047290 */ /* 0x000fc8000fffe1ff */
[----:B------:R-:W-:Y:S01]  /*10e0*/  IMAD.U32 R78, RZ, RZ, UR5 ;  /* 0x00000005ff4e7e24 */ /* 0x000fe2000f8e00ff */
[----:B------:R-:W-:Y:S01]  /*10f0*/  UIMAD UR63, UR63, UR4, UR7 ;  /* 0x000000043f3f72a4 */ /* 0x000fe2000f8e0207 */
[----:B-12---:R-:W-:Y:S11]  /*1100*/  BRA.U UP4, `(.L_x_17) ;  /* 0x0000000104407547 */ /* 0x006ff6000b800000 */
[----:B------:R-:W-:-:S13]  /*1110*/  R2UR UR4, R78 ;  /* 0x000000004e0472ca */ /* 0x000fda00000e0000 */
[----:B------:R-:W-:Y:S02]  /*1120*/  UISETP.GT.U32.AND UP0, UPT, UR4, 0x1, UPT ;  /* 0x000000010400788c */ /* 0x000fe4000bf04070 */
[----:B------:R-:W-:Y:S02]  /*1130*/  ULOP3.LUT UR4, UR4, 0xfffffffe, URZ, 0xc0, !UPT ;  /* 0xfffffffe04047892 */ /* 0x000fe4000f8ec0ff */
[----:B------:R-:W-:Y:S02]  /*1140*/  UISETP.NE.AND UP1, UPT, UR63, URZ, UP0 ;  /* 0x000000ff3f00728c */ /* 0x000fe40008725270 */
[----:B------:R-:W-:Y:S02]  /*1150*/  UISETP.NE.AND UP0, UPT, UR63, 0x1, UP0 ;  /* 0x000000013f00788c */ /* 0x000fe40008705270 */
[----:B------:R-:W-:Y:S02]  /*1160*/  USEL UR7, URZ, 0x1, UP1 ;  /* 0x00000001ff077887 */ /* 0x000fe40008800000 */
[----:B------:R-:W-:-:S02]  /*1170*/  USEL UR6, URZ, 0x4, UP0 ;  /* 0x00000004ff067887 */ /* 0x000fc40008000000 */
[----:B------:R-:W-:Y:S02]  /*1180*/  USEL UR5, URZ, 0x2, UP1 ;  /* 0x00000002ff057887 */ /* 0x000fe40008800000 */
[----:B------:R-:W-:Y:S02]  /*1190*/  ULEA UR4, UR63, UR4, 0x1 ;  /* 0x000000043f047291 */ /* 0x000fe4000f8e08ff */
[----:B------:R-:W-:Y:S02]  /*11a0*/  USEL UR8, URZ, 0x8, UP0 ;  /* 0x00000008ff087887 */ /* 0x000fe40008000000 */
[----:B------:R-:W-:-:S03]  /*11b0*/  UIADD3 UR5, UPT, UPT, UR5, UR6, UR7 ;  /* 0x0000000605057290 */ /* 0x000fc6000fffe007 */
[----:B------:R-:W-:Y:S01]  /*11c0*/  UMOV UR6, 0x3 ;  /* 0x0000000300067882 */ /* 0x000fe20000000000 */
[----:B------:R-:W-:Y:S02]  /*11d0*/  UIADD3 UR5, UPT, UPT, UR5, UR8, URZ ;  /* 0x0000000805057290 */ /* 0x000fe4000fffe0ff */
[----:B------:R-:W-:-:S04]  /*11e0*/  USHF.L.U32 UR4, UR6, UR4, URZ ;  /* 0x0000000406047299 */ /* 0x000fc800080006ff */
[----:B------:R-:W-:Y:S02]  /*11f0*/  MOV R3, UR5 ;  /* 0x0000000500037c02 */ /* 0x000fe40008000f00 */
[----:B------:R-:W-:Y:S02]  /*1200*/  IMAD.U32 R2, RZ, RZ, UR4 ;  /* 0x00000004ff027e24 */ /* 0x000fe4000f8e00ff */
.L_x_17:
[----:B------:R-:W-:Y:S05]  /*1210*/  BRA.U !UP2, `(.L_x_18) ;  /* 0x000000010ad47547 */ /* 0x000fea000b800000 */
[----:B------:R-:W1:Y:S01]  /*1220*/  LDCU.128 UR12, c[0x0][0xb10] ;  /* 0x00016200ff0c77ac */ /* 0x000e620008000c00 */
[----:B------:R-:W2:Y:S01]  /*1230*/  LDCU UR6, c[0x0][0x370] ;  /* 0x00006e00ff0677ac */ /* 0x000ea20008000800 */
[----:B------:R-:W3:Y:S01]  /*1240*/  LDCU UR5, c[0x0][0x374] ;  /* 0x00006e80ff0577ac */ /* 0x000ee20008000800 */
[----:B------:R-:W4:Y:S01]  /*1250*/  LDCU UR28, c[0x0][0xb0c] ;  /* 0x00016180ff1c77ac */ /* 0x000f220008000800 */
[----:B------:R-:W4:Y:S01]  /*1260*/  LDCU UR4, c[0x0][0xb20] ;  /* 0x00016400ff0477ac */ /* 0x000f220008000800 */
[----:B------:R-:W4:Y:S01]  /*1270*/  LDCU.64 UR8, c[0x0][0xb28] ;  /* 0x00016500ff0877ac */ /* 0x000f220008000a00 */
[----:B-1----:R-:W-:Y:S02]  /*1280*/  UISETP.NE.AND UP0, UPT, UR14, 0x1, UPT ;  /* 0x000000010e00788c */ /* 0x002fe4000bf05270 */
[----:B---3--:R-:W-:Y:S02]  /*1290*/  UIMAD.WIDE.U32 UR10, UR5, UR15, URZ ;  /* 0x0000000f050a72a5 */ /* 0x008fe4000f8e00ff */
[----:B--2---:R-:W-:-:S02]  /*12a0*/  UIMAD.WIDE.U32 UR18, UR6, UR12, URZ ;  /* 0x0000000c061272a5 */ /* 0x004fc4000f8e00ff */
[----:B----4-:R-:W-:Y:S02]  /*12b0*/  UISETP.NE.AND UP1, UPT, UR28, 0x1, UPT ;  /* 0x000000011c00788c */ /* 0x010fe4000bf25270 */
[----:B------:R-:W-:Y:S01]  /*12c0*/  UISETP.NE.AND UP2, UPT, UR21, 0x1, UPT ;  /* 0x000000011500788c */ /* 0x000fe2000bf45270 */
[----:B------:R-:W-:Y:S02]  /*12d0*/  UMOV UR10, UR11 ;  /* 0x0000000b000a7c82 */ /* 0x000fe40008000000 */
[----:B------:R-:W-:Y:S01]  /*12e0*/  UMOV UR18, UR19 ;  /* 0x0000001300127c82 */ /* 0x000fe20008000000 */
[----:B------:R-:W-:Y:S02]  /*12f0*/  @UP0 USHF.R.U32.HI UR5, URZ, UR4, UR10 ;  /* 0x00000004ff050299 */ /* 0x000fe4000801160a */
[----:B------:R-:W-:Y:S02]  /*1300*/  UIMAD.WIDE.U32 UR22, UR24, UR15, URZ ;  /* 0x0000000f181672a5 */ /* 0x000fe4000f8e00ff */
[----:B------:R-:W-:-:S02]  /*1310*/  UIMAD.WIDE.U32 UR10, UR5, UR8, URZ ;  /* 0x00000008050a72a5 */ /* 0x000fc4000f8e00ff */
[----:B------:R-:W-:Y:S02]  /*1320*/  @UP1 USHF.R.U32.HI UR6, URZ, UR13, UR18 ;  /* 0x0000000dff061299 */ /* 0x000fe40008011612 */
[----:B------:R-:W-:Y:S02]  /*1330*/  UIMAD.WIDE.U32 UR16, UR20, UR12, URZ ;  /* 0x0000000c141072a5 */ /* 0x000fe4000f8e00ff */
[----:B------:R-:W-:Y:S01]  /*1340*/  UIMAD.WIDE.U32 UR18, UR6, UR8, URZ ;  /* 0x00000008061272a5 */ /* 0x000fe2000f8e00ff */
[----:B------:R-:W-:Y:S01]  /*1350*/  UMOV UR22, UR23 ;  /* 0x0000001700167c82 */ /* 0x000fe20008000000 */
[----:B------:R-:W-:Y:S01]  /*1360*/  UMOV UR10, UR11 ;  /* 0x0000000b000a7c82 */ /* 0x000fe20008000000 */
[----:B------:R-:W-:Y:S02]  /*1370*/  USHF.R.U32.HI UR22, URZ, UR4, UR22 ;  /* 0x00000004ff167299 */ /* 0x000fe40008011616 */
[----:B------:R-:W-:Y:S02]  /*1380*/  @UP2 USHF.R.U32.HI UR5, URZ, UR9, UR10 ;  /* 0x00000009ff052299 */ /* 0x000fe4000801160a */
[----:B------:R-:W-:Y:S01]  /*1390*/  UMOV UR7, UR19 ;  /* 0x0000001300077c82 */ /* 0x000fe20008000000 */
[----:B------:R-:W-:Y:S01]  /*13a0*/  UMOV UR16, UR17 ;  /* 0x0000001100107c82 */ /* 0x000fe20008000000 */
[----:B------:R-:W-:-:S02]  /*13b0*/  @UP2 USHF.R.U32.HI UR6, URZ, UR9, UR7 ;  /* 0x00000009ff062299 */ /* 0x000fc40008011607 */
[----:B------:R-:W-:Y:S02]  /*13c0*/  USHF.R.U32.HI UR13, URZ, UR13, UR16 ;  /* 0x0000000dff0d7299 */ /* 0x000fe40008011610 */
[----:B------:R-:W-:Y:S02]  /*13d0*/  USEL UR4, UR24, UR22, !UP0 ;  /* 0x0000001618047287 */ /* 0x000fe4000c000000 */
[----:B------:R-:W-:Y:S02]  /*13e0*/  UIMAD UR7, UR5, UR21, URZ ;  /* 0x00000015050772a4 */ /* 0x000fe4000f8e02ff */
[----:B------:R-:W-:Y:S02]  /*13f0*/  USEL UR5, UR20, UR13, !UP1 ;  /* 0x0000000d14057287 */ /* 0x000fe4000c800000 */
[----:B------:R-:W-:Y:S02]  /*1400*/  UIMAD UR12, UR6, UR21, URZ ;  /* 0x00000015060c72a4 */ /* 0x000fe4000f8e02ff */
[----:B------:R-:W-:-:S02]  /*1410*/  UISETP.GE.AND UP0, UPT, UR4, UR7, UPT ;  /* 0x000000070400728c */ /* 0x000fc4000bf06270 */
[----:B------:R-:W-:Y:S02]  /*1420*/  UIMAD.WIDE.U32 UR10, UR4, UR8, URZ ;  /* 0x00000008040a72a5 */ /* 0x000fe4000f8e00ff */
[----:B------:R-:W-:Y:S02]  /*1430*/  UISETP.GE.OR UP0, UPT, UR5, UR12, UP0 ;  /* 0x0000000c0500728c */ /* 0x000fe40008706670 */
[----:B------:R-:W-:Y:S02]  /*1440*/  UIMAD.WIDE.U32 UR12, UR5, UR8, URZ ;  /* 0x00000008050c72a5 */ /* 0x000fe4000f8e00ff */
[----:B------:R-:W-:Y:S01]  /*1450*/  UIADD3 UR10, UPT, UPT, -UR4, URZ, URZ ;  /* 0x000000ff040a7290 */ /* 0x000fe2000fffe1ff */
[----:B------:R-:W-:Y:S01]  /*1460*/  UMOV UR8, UR11 ;  /* 0x0000000b00087c82 */ /* 0x000fe20008000000 */
[----:B------:R-:W-:Y:S02]  /*1470*/  UIADD3 UR11, UPT, UPT, -UR5, URZ, URZ ;  /* 0x000000ff050b7290 */ /* 0x000fe4000fffe1ff */
[----:B------:R-:W-:-:S03]  /*1480*/  USHF.R.U32.HI UR8, URZ, UR9, UR8 ;  /* 0x00000009ff087299 */ /* 0x000fc60008011608 */
[----:B------:R-:W-:Y:S01]  /*1490*/  @!UP0 UMOV UR7, UR13 ;  /* 0x0000000d00078c82 */ /* 0x000fe20008000000 */
[----:B------:R-:W-:Y:S02]  /*14a0*/  UIMAD UR24, UR14, UR10, UR24 ;  /* 0x0000000a0e1872a4 */ /* 0x000fe4000f8e0218 */
[----:B------:R-:W-:Y:S02]  /*14b0*/  USEL UR8, UR4, UR8, !UP2 ;  /* 0x0000000804087287 */ /* 0x000fe4000d000000 */
[----:B------:R-:W-:Y:S02]  /*14c0*/  @!UP0 USHF.R.U32.HI UR7, URZ, UR9, UR7 ;  /* 0x00000009ff078299 */ /* 0x000fe40008011607 */
[----:B------:R-:W-:Y:S02]  /*14d0*/  UIADD3 UR9, UPT, UPT, -UR8, URZ, URZ ;  /* 0x000000ff08097290 */ /* 0x000fe4000fffe1ff */
[----:B------:R-:W-:Y:S02]  /*14e0*/  @!UP0 USEL UR7, UR5, UR7, !UP2 ;  /* 0x0000000705078287 */ /* 0x000fe4000d000000 */
[----:B------:R-:W-:-:S02]  /*14f0*/  UIMAD UR9, UR21, UR9, UR4 ;  /* 0x00000009150972a4 */ /* 0x000fc4000f8e0204 */
[----:B------:R-:W-:Y:S02]  /*1500*/  @!UP0 UIADD3 UR8, UPT, UPT, UR8, -UR7, URZ ;  /* 0x8000000708088290 */ /* 0x000fe4000fffe0ff */
[----:B------:R-:W-:Y:S02]  /*1510*/  @!UP0 UIMAD UR6, UR9, UR6, UR7 ;  /* 0x00000006090682a4 */ /* 0x000fe4000f8e0207 */
[----:B------:R-:W-:Y:S02]  /*1520*/  @!UP0 UIMAD UR4, UR8, UR21, UR5 ;  /* 0x00000015080482a4 */ /* 0x000fe4000f8e0205 */
[----:B------:R-:W-:Y:S02]  /*1530*/  UIMAD UR20, UR28, UR11, UR20 ;  /* 0x0000000b1c1472a4 */ /* 0x000fe4000f8e0214 */
[----:B------:R-:W-:Y:S01]  /*1540*/  UIMAD UR24, UR4, UR14, UR24 ;  /* 0x0000000e041872a4 */ /* 0x000fe2000f8e0218 */
[----:B------:R-:W-:Y:S02]  /*1550*/  @!UP0 UMOV UR5, UR6 ;  /* 0x0000000600058c82 */ /* 0x000fe40008000000 */
[----:B------:R-:W-:-:S12]  /*1560*/  UIMAD UR20, UR5, UR28, UR20 ;  /* 0x0000001c051472a4 */ /* 0x000fd8000f8e0214 */
.L_x_18:
[----:B------:R-:W-:Y:S02]  /*1570*/  UISETP.NE.AND UP1, UPT, UR29, 0x1, UPT ;  /* 0x000000011d00788c */ /* 0x000fe4000bf25270 */
[----:B------:R-:W-:Y:S02]  /*1580*/  ULOP3.LUT UR21, UR26, 0xffff, URZ, 0xc0, !UPT ;  /* 0x0000ffff1a157892 */ /* 0x000fe4000f8ec0ff */
[----:B------:R-:W-:Y:S02]  /*1590*/  UISETP.NE.AND UP0, UPT, UR25, 0x2, UPT ;  /* 0x000000021900788c */ /* 0x000fe4000bf05270 */
[----:B------:R-:W-:Y:S02]  /*15a0*/  ULOP3.LUT UR22, UR27, 0x1000, URZ, 0xc0, !UPT ;  /* 0x000010001b167892 */ /* 0x000fe4000f8ec0ff */
[----:B------:R-:W-:Y:S02]  /*15b0*/  ULOP3.LUT UR45, UR45, 0x40, URZ, 0xc0, !UPT ;  /* 0x000000402d2d7892 */ /* 0x000fe4000f8ec0ff */
[----:B------:R-:W-:Y:S01]  /*15c0*/  USHF.L.U32 UR21, UR30, UR21, URZ ;  /* 0x000000151e157299 */ /* 0x000fe200080006ff */
[----:B------:R-:W-:Y:S11]  /*15d0*/  BRA.U UP1, `(.L_x_19) ;  /* 0x0000000101447547 */ /* 0x000ff6000b800000 */
[----:B------:R-:W1:Y:S01]  /*15e0*/  LDCU.128 UR8, c[0x0][0xb10] ;  /* 0x00016200ff0877ac */ /* 0x000e620008000c00 */
[----:B------:R-:W2:Y:S01]  /*15f0*/  LDCU UR12, c[0x0][0xb0c] ;  /* 0x00016180ff0c77ac */ /* 0x000ea20008000800 */
[----:B------:R-:W3:Y:S01]  /*1600*/  LDCU UR13, c[0x0][0xb20] ;  /* 0x00016400ff0d77ac */ /* 0x000ee20008000800 */
[----:B-1----:R-:W-:Y:S02]  /*1610*/  UIMAD.WIDE.U32 UR6, UR20, UR8, URZ ;  /* 0x00000008140672a5 */ /* 0x002fe4000f8e00ff */
[----:B------:R-:W-:Y:S02]  /*1620*/  UIMAD.WIDE.U32 UR4, UR24, UR11, URZ ;  /* 0x0000000b180472a5 */ /* 0x000fe4000f8e00ff */
[----:B--2---:R-:W-:Y:S02]  /*1630*/  UISETP.NE.AND UP2, UPT, UR12, 0x1, UPT ;  /* 0x000000010c00788c */ /* 0x004fe4000bf45270 */
[----:B------:R-:W-:Y:S01]  /*1640*/  UISETP.NE.AND UP1, UPT, UR10, 0x1, UPT ;  /* 0x000000010a00788c */ /* 0x000fe2000bf25270 */
[----:B------:R-:W-:-:S02]  /*1650*/  UMOV UR6, UR7 ;  /* 0x0000000700067c82 */ /* 0x000fc40008000000 */
[----:B------:R-:W-:Y:S01]  /*1660*/  UMOV UR4, UR5 ;  /* 0x0000000500047c82 */ /* 0x000fe20008000000 */
[----:B------:R-:W-:Y:S02]  /*1670*/  USHF.R.U32.HI UR6, URZ, UR9, UR6 ;  /* 0x00000009ff067299 */ /* 0x000fe40008011606 */
[----:B---3--:R-:W-:Y:S02]  /*1680*/  USHF.R.U32.HI UR4, URZ, UR13, UR4 ;  /* 0x0000000dff047299 */ /* 0x008fe40008011604 */
[----:B------:R-:W-:Y:S02]  /*1690*/  USEL UR5, UR20, UR6, !UP2 ;  /* 0x0000000614057287 */ /* 0x000fe4000d000000 */
[----:B------:R-:W-:-:S04]  /*16a0*/  USEL UR4, UR24, UR4, !UP1 ;  /* 0x0000000418047287 */ /* 0x000fc8000c800000 */
[----:B------:R-:W-:Y:S02]  /*16b0*/  UIADD3 UR6, UPT, UPT, UR5, -UR4, URZ ;  /* 0x8000000405067290 */ /* 0x000fe4000fffe0ff */
[----:B------:R-:W-:Y:S02]  /*16c0*/  UIADD3 UR4, UPT, UPT, -UR5, UR4, URZ ;  /* 0x0000000405047290 */ /* 0x000fe4000fffe1ff */
[----:B------:R-:W-:Y:S02]  /*16d0*/  UIMAD UR24, UR6, UR10, UR24 ;  /* 0x0000000a061872a4 */ /* 0x000fe4000f8e0218 */
[----:B------:R-:W-:-:S12]  /*16e0*/  UIMAD UR20, UR4, UR12, UR20 ;  /* 0x0000000c041472a4 */ /* 0x000fd8000f8e0214 */
.L_x_19:
[----:B------:R-:W-:Y:S05]  /*16f0*/  BRA.U !UP5, `(.L_x_20) ;  /* 0x000000010d0c7547 */ /* 0x000fea000b800000 */
[----:B------:R-:W-:Y:S01]  /*1700*/  UCGABAR_WAIT ;  /* 0x0000000000007dc7 */ /* 0x000fe20008000000 */
[----:B------:R-:W-:Y:S01]  /*1710*/  CCTL.IVALL ;  /* 0x00000000ff00798f */ /* 0x000fe20002000000 */
[----:B------:R-:W-:Y:S05]  /*1720*/  BRA `(.L_x_21) ;  /* 0x0000000000047947 */ /* 0x000fea0003800000 */
.L_x_20:
[----:B------:R-:W-:Y:S06]  /*1730*/  BAR.SYNC.DEFER_BLOCKING 0x0 ;  /* 0x0000000000007b1d */ /* 0x000fec0000010000 */
.L_x_21:
[----:B------:R-:W-:Y:S05]  /*1740*/  BRA.U UP0, `(.L_x_22) ;  /* 0x0000001100b87547 */ /* 0x000fea000b800000 */
[----:B------:R-:W1:Y:S01]  /*1750*/  LDCU UR6, c[0x0][0x38c] ;  /* 0x00007180ff0677ac */ /* 0x000e620008000800 */
[----:B------:R-:W-:Y:S01]  /*1760*/  PLOP3.LUT P1, PT, PT, PT, UP3, 0x80, 0x8 ;  /* 0x000000000008781c */ /* 0x000fe20003f2f038 */
[----:B------:R-:W-:Y:S01]  /*1770*/  IMAD.MOV.U32 R12, RZ, RZ, 0x1 ;  /* 0x00000001ff0c7424 */ /* 0x000fe200078e00ff */
[----:B------:R-:W-:Y:S02]  /*1780*/  ISETP.NE.AND P2, PT, R0, RZ, P3 ;  /* 0x000000ff0000720c */ /* 0x000fe40001f45270 */
[----:B------:R-:W-:Y:S02]  /*1790*/  CS2R R10, SRZ ;  /* 0x00000000000a7805 */ /* 0x000fe4000001ff00 */
[----:B------:R-:W-:Y:S01]  /*17a0*/  PLOP3.LUT P1, PT, P1, PT, PT, 0x8, 0x80 ;  /* 0x000000000080781c */ /* 0x000fe20000f2e170 */
[----:B------:R-:W-:Y:S01]  /*17b0*/  IMAD.MOV.U32 R9, RZ, RZ, RZ ;  /* 0x000000ffff097224 */ /* 0x000fe200078e00ff */
[----:B------:R-:W2:Y:S01]  /*17c0*/  LDCU UR38, c[0x0][0x370] ;  /* 0x00006e00ff2677ac */ /* 0x000ea20008000800 */
[----:B------:R-:W-:Y:S01]  /*17d0*/  IMAD.MOV.U32 R8, RZ, RZ, 0x1 ;  /* 0x00000001ff087424 */ /* 0x000fe200078e00ff */
[----:B------:R-:W3:Y:S01]  /*17e0*/  LDCU.64 UR26, c[0x0][0x348] ;  /* 0x00006900ff1a77ac */ /* 0x000ee20008000a00 */
[----:B------:R-:W-:Y:S01]  /*17f0*/  ULEA.HI UR43, UR22, UR45, URZ, 0x19 ;  /* 0x0000002d162b7291 */ /* 0x000fe2000f8fc8ff */
[----:B------:R-:W4:Y:S01]  /*1800*/  LDCU UR37, c[0x0][0x374] ;  /* 0x00006e80ff2577ac */ /* 0x000f220008000800 */
[----:B-1----:R-:W-:-:S02]  /*1810*/  UIADD3 UR5, UPT, UPT, UR6, 0x7f, URZ ;  /* 0x0000007f06057890 */ /* 0x002fc4000fffe0ff */
[----:B------:R-:W-:Y:S02]  /*1820*/  UIADD3 UR47, UPT, UPT, UR6, 0xfe, URZ ;  /* 0x000000fe062f7890 */ /* 0x000fe4000fffe0ff */
[----:B------:R-:W-:Y:S01]  /*1830*/  USHF.R.S32.HI UR4, URZ, 0x1f, UR5 ;  /* 0x0000001fff047899 */ /* 0x000fe20008011405 */
[----:B------:R-:W-:-:S03]  /*1840*/  UMOV UR7, URZ ;  /* 0x000000ff00077c82 */ /* 0x000fc60008000000 */
[----:B------:R-:W-:Y:S02]  /*1850*/  ULEA.HI UR4, UR4, UR5, URZ, 0x7 ;  /* 0x0000000504047291 */ /* 0x000fe4000f8f38ff */
[----:B------:R-:W-:Y:S02]  /*1860*/  UIADD3 UR5, UPT, UPT, UR6, -0x1, URZ ;  /* 0xffffffff06057890 */ /* 0x000fe4000fffe0ff */
[----:B------:R-:W-:Y:S02]  /*1870*/  USHF.R.S32.HI UR40, URZ, 0x7, UR4 ;  /* 0x00000007ff287899 */ /* 0x000fe40008011404 */
[----:B------:R-:W-:Y:S02]  /*1880*/  UISETP.GE.U32.AND UP1, UPT, UR5, -0xff, UPT ;  /* 0xffffff010500788c */ /* 0x000fe4000bf26070 */
[----:B------:R-:W-:-:S04]  /*1890*/  UISETP.LT.U32.AND UP0, UPT, UR40, 0x3, UPT ;  /* 0x000000032800788c */ /* 0x000fc8000bf01070 */
[----:B------:R-:W-:Y:S02]  /*18a0*/  USEL UR39, UR40, 0x3, UP0 ;  /* 0x0000000328277887 */ /* 0x000fe40008000000 */
[----:B------:R-:W-:Y:S02]  /*18b0*/  UISETP.NE.AND UP0, UPT, UR25, URZ, UPT ;  /* 0x000000ff1900728c */ /* 0x000fe4000bf05270 */
[----:B------:R-:W-:Y:S02]  /*18c0*/  UIADD3 UR4, UPT, UPT, UR39, -0x1, URZ ;  /* 0xffffffff27047890 */ /* 0x000fe4000fffe0ff */
[----:B------:R-:W-:Y:S02]  /*18d0*/  @UP1 UIADD3 UR4, UPT, UPT, UR39, URZ, URZ ;  /* 0x000000ff27041290 */ /* 0x000fe4000fffe0ff */
[----:B------:R-:W-:Y:S02]  /*18e0*/  USEL UR23, UR41, 0x2, UP0 ;  /* 0x0000000229177887 */ /* 0x000fe40008000000 */
[----:B------:R-:W-:-:S02]  /*18f0*/  UIADD3 UR44, UPT, UPT, UR40, -UR39, URZ ;  /* 0x80000027282c7290 */ /* 0x000fc4000fffe0ff */
[----:B------:R-:W-:Y:S02]  /*1900*/  UIADD3 UR25, UPT, UPT, UR4, 0x1, URZ ;  /* 0x0000000104197890 */ /* 0x000fe4000fffe0ff */
[----:B--234-:R-:W-:-:S12]  /*1910*/  UIADD3 UR41, UPT, UPT, -UR4, URZ, URZ ;  /* 0x000000ff04297290 */ /* 0x01cfd8000fffe1ff */
.L_x_42:
[----:B------:R-:W-:Y:S01]  /*1920*/  UISETP.NE.AND UP0, UPT, UR46, URZ, UPT ;  /* 0x000000ff2e00728c */ /* 0x000fe2000bf05270 */
[----:B------:R-:W1:Y:S08]  /*1930*/  S2UR UR46, SR_CgaCtaId ;  /* 0x00000000002e79c3 */ /* 0x000e700000008800 */
[----:B------:R-:W-:Y:S05]  /*1940*/  BRA.U UP0, `(.L_x_23) ;  /* 0x0000000100347547 */ /* 0x000fea000b800000 */
[----:B------:R-:W2:Y:S01]  /*1950*/  S2R R0, SR_CgaCtaId ;  /* 0x0000000000007919 */ /* 0x000ea20000008800 */
[----:B------:R-:W-:-:S04]  /*1960*/  MOV R2, 0x400 ;  /* 0x0000040000027802 */ /* 0x000fc80000000f00 */
[----:B--2---:R-:W-:Y:S02]  /*1970*/  LEA R0, R0, R2, 0x18 ;  /* 0x0000000200007211 */ /* 0x004fe400078ec0ff */
[----:B------:R-:W-:-:S03]  /*1980*/  SHF.L.U32 R2, R8, 0x1f, RZ ;  /* 0x0000001f08027819 */ /* 0x000fc600000006ff */
[----:B------:R-:W-:-:S04]  /*1990*/  IMAD R0, R9, 0x8, R0 ;  /* 0x0000000809007824 */ /* 0x000fc800078e0200 */
[----:B------:R-:W2:Y:S02]  /*19a0*/  SYNCS.PHASECHK.TRANS64.TRYWAIT P0, [R0+URZ+0xd0], R2 ;  /* 0x0000d002000075a7 */ /* 0x000ea400080011ff */
[----:B--2---:R-:W-:Y:S05]  /*19b0*/  @!P0 BRA `(.L_x_24) ;  /* 0x0000006400508947 */ /* 0x004fea0003800000 */
.L_x_122:
[----:B------:R-:W-:Y:S01]  /*19c0*/  VIADD R9, R9, 0x1 ;  /* 0x0000000109097836 */ /* 0x000fe20000000000 */
[----:B------:R2:W-:Y:S04]  /*19d0*/  SYNCS.ARRIVE.TRANS64.A1T0 RZ, [R0+URZ+0xc0], RZ ;  /* 0x0000c0ff00ff79a7 */ /* 0x0005e800081000ff */
[----:B------:R-:W-:-:S04]  /*19e0*/  ISETP.NE.AND P0, PT, R9, 0x2, PT ;  /* 0x000000020900780c */ /* 0x000fc80003f05270 */
[----:B------:R-:W-:Y:S02]  /*19f0*/  SEL R9, R9, RZ, P0 ;  /* 0x000000ff09097207 */ /* 0x000fe40000000000 */
[----:B--2---:R-:W-:-:S04]  /*1a00*/  SEL R0, RZ, 0x1, P0 ;  /* 0x00000001ff007807 */ /* 0x004fc80000000000 */
[----:B------:R-:W-:-:S07]  /*1a10*/  LOP3.LUT R8, R8, R0, RZ, 0x3c, !PT ;  /* 0x0000000008087212 */ /* 0x000fce00078e3cff */
.L_x_23:
[----:B------:R-:W-:Y:S01]  /*1a20*/  UMOV UR6, 0x400 ;  /* 0x0000040000067882 */ /* 0x000fe20000000000 */
[----:B------:R-:W-:Y:S01]  /*1a30*/  SHF.L.U32 R0, R12, 0x1f, RZ ;  /* 0x0000001f0c007819 */ /* 0x000fe200000006ff */
[----:B-1----:R-:W-:Y:S02]  /*1a40*/  ULEA UR6, UR46, UR6, 0x18 ;  /* 0x000000062e067291 */ /* 0x002fe4000f8ec0ff */
[----:B------:R-:W-:Y:S02]  /*1a50*/  UISETP.GE.U32.AND UP0, UPT, UR47, 0xff, UPT ;  /* 0x000000ff2f00788c */ /* 0x000fe4000bf06070 */
[----:B------:R-:W-:Y:S02]  /*1a60*/  ULEA UR4, UR7, UR6, 0x3 ;  /* 0x0000000607047291 */ /* 0x000fe4000f8e18ff */
[----:B------:R-:W-:Y:S01]  /*1a70*/  ULEA UR11, UR24, UR45, 0x7 ;  /* 0x0000002d180b7291 */ /* 0x000fe2000f8e38ff */
[----:B------:R-:W-:-:S06]  /*1a80*/  UMOV UR13, URZ ;  /* 0x000000ff000d7c82 */ /* 0x000fcc0008000000 */
[----:B------:R1:W2:Y:S01]  /*1a90*/  SYNCS.PHASECHK.TRANS64.TRYWAIT P0, [UR4+0x18], R0 ;  /* 0x00001800ff0075a7 */ /* 0x0002a20008001104 */
[----:B------:R-:W-:-:S04]  /*1aa0*/  ULEA.HI UR4, UR20, UR20, URZ, 0x1 ;  /* 0x0000001414047291 */ /* 0x000fc8000f8f08ff */
[----:B------:R-:W-:-:S04]  /*1ab0*/  USHF.L.U32 UR4, UR4, 0x6, URZ ;  /* 0x0000000604047899 */ /* 0x000fc800080006ff */
[----:B------:R-:W-:-:S04]  /*1ac0*/  ULOP3.LUT UR35, UR4, 0xffffff80, URZ, 0xc0, !UPT ;  /* 0xffffff8004237892 */ /* 0x000fc8000f8ec0ff */
[----:B------:R-:W-:Y:S01]  /*1ad0*/  UIADD3 UR35, UPT, UPT, UR43, UR35, URZ ;  /* 0x000000232b237290 */ /* 0x000fe2000fffe0ff */
[----:B------:R-:W-:Y:S11]  /*1ae0*/  BRA.U !UP0, `(.L_x_25) ;  /* 0x0000000108c47547 */ /* 0x000ff6000b800000 */
[----:B------:R-:W-:Y:S01]  /*1af0*/  UMOV UR16, UR41 ;  /* 0x0000002900107c82 */ /* 0x000fe20008000000 */
[----:B------:R-:W-:Y:S01]  /*1b00*/  UMOV UR4, UR7 ;  /* 0x0000000700047c82 */ /* 0x000fe20008000000 */
[----:B------:R-:W-:-:S05]  /*1b10*/  UMOV UR34, URZ ;  /* 0x000000ff00227c82 */ /* 0x000fca0008000000 */
.L_x_31:
[----:B------:R-:W-:Y:S01]  /*1b20*/  ULEA UR33, UR4, UR6, 0x3 ;  /* 0x0000000604217291 */ /* 0x000fe2000f8e18ff */
[----:B------:R-:W-:Y:S01]  /*1b30*/  @P3 MOV R2, 0x8000 ;  /* 0x0000800000023802 */ /* 0x000fe20000000f00 */
[----:B--234-:R-:W-:Y:S10]  /*1b40*/  @P0 BRA `(.L_x_26) ;  /* 0x00000000000c0947 */ /* 0x01cff40003800000 */
[----:B------:R-:W-:-:S04]  /*1b50*/  SHF.L.U32 R3, R12, 0x1f, RZ ;  /* 0x0000001f0c037819 */ /* 0x000fc800000006ff */
[----:B------:R-:W2:Y:S02]  /*1b60*/  SYNCS.PHASECHK.TRANS64.TRYWAIT P0, [UR33+0x18], R3 ;  /* 0x00001803ff0075a7 */ /* 0x000ea40008001121 */
[----:B--2---:R-:W-:Y:S05]  /*1b70*/  @!P0 BRA `(.L_x_27) ;  /* 0x0000006000f48947 */ /* 0x004fea0003800000 */
.L_x_26:
[----:B------:R2:W-:Y:S01]  /*1b80*/  @P3 SYNCS.ARRIVE.TRANS64 RZ, [UR33], R2 ;  /* 0x00000002ffff39a7 */ /* 0x0005e20008000021 */
[----:B------:R-:W-:Y:S02]  /*1b90*/  ULOP3.LUT UR5, UR23, 0x2, URZ, 0xfc, !UPT ;  /* 0x0000000217057892 */ /* 0x000fe4000f8efcff */
[----:B------:R-:W-:Y:S02]  /*1ba0*/  UIADD3 UR16, UPT, UPT, UR16, 0x1, URZ ;  /* 0x0000000110107890 */ /* 0x000fe4000fffe0ff */
[----:B------:R-:W-:Y:S02]  /*1bb0*/  UISETP.NE.AND UP0, UPT, UR5, 0x2, UPT ;  /* 0x000000020500788c */ /* 0x000fe4000bf05270 */
[----:B------:R-:W-:-:S07]  /*1bc0*/  UISETP.NE.AND UP2, UPT, UR16, 0x1, UPT ;  /* 0x000000011000788c */ /* 0x000fce000bf45270 */
[----:B------:R-:W-:Y:S05]  /*1bd0*/  BRA.U UP0, `(.L_x_28) ;  /* 0x0000000100047547 */ /* 0x000fea000b800000 */
[----:B------:R-:W-:Y:S05]  /*1be0*/  BPT.TRAP 0x1 ;  /* 0x000000040000795c */ /* 0x000fea0000300000 */
.L_x_28:
[----:B------:R-:W-:Y:S04]  /*1bf0*/  BSSY.RECONVERGENT B0, `(.L_x_29) ;  /* 0x0000003000007945 */ /* 0x000fe80003800200 */
[----:B------:R-:W-:Y:S05]  /*1c00*/  @!P2 BRA `(.L_x_30) ;  /* 0x000000000004a947 */ /* 0x000fea0003800000 */
[----:B------:R-:W-:Y:S05]  /*1c10*/  BPT.TRAP 0x1 ;  /* 0x000000040000795c */ /* 0x000fea0000300000 */
.L_x_30:
[----:B------:R-:W-:Y:S05]  /*1c20*/  BSYNC.RECONVERGENT B0 ;  /* 0x0000000000007941 */ /* 0x000fea0003800200 */
.L_x_29:
[----:B------:R-:W-:Y:S02]  /*1c30*/  UIADD3 UR5, UPT, UPT, UR4, 0x1, URZ ;  /* 0x0000000104057890 */ /* 0x000fe4000fffe0ff */
[----:B------:R-:W-:Y:S02]  /*1c40*/  UIADD3 UR14, UP1, UPT, UR26, 0x80, URZ ;  /* 0x000000801a0e7890 */ /* 0x000fe4000ff3e0ff */
[----:B------:R-:W-:Y:S02]  /*1c50*/  UISETP.NE.AND UP0, UPT, UR5, 0x3, UPT ;  /* 0x000000030500788c */ /* 0x000fe4000bf05270 */
[----:B------:R-:W-:Y:S02]  /*1c60*/  ULOP3.LUT UR33, UR33, 0xfefffff8, URZ, 0xc0, !UPT ;  /* 0xfefffff821217892 */ /* 0x000fe4000f8ec0ff */
[----:B------:R-:W-:Y:S02]  /*1c70*/  USEL UR8, URZ, 0x1, UP0 ;  /* 0x00000001ff087887 */ /* 0x000fe40008000000 */
[----:B------:R-:W-:-:S02]  /*1c80*/  USEL UR7, UR5, URZ, UP0 ;  /* 0x000000ff05077287 */ /* 0x000fc40008000000 */
[----:B------:R-:W-:Y:S02]  /*1c90*/  UIADD3.X UR15, UPT, UPT, URZ, UR27, URZ, UP1, !UPT ;  /* 0x0000001bff0f7290 */ /* 0x000fe40008ffe4ff */
[----:B------:R-:W-:Y:S01]  /*1ca0*/  ULEA UR5, UR7, UR6, 0x3 ;  /* 0x0000000607057291 */ /* 0x000fe2000f8e18ff */
[----:B------:R-:W-:Y:S01]  /*1cb0*/  LOP3.LUT R12, R12, UR8, RZ, 0x3c, !PT ;  /* 0x000000080c0c7c12 */ /* 0x000fe2000f8e3cff */
[----:B------:R-:W-:Y:S02]  /*1cc0*/  USHF.L.U32 UR8, UR4, 0xd, URZ ;  /* 0x0000000d04087899 */ /* 0x000fe400080006ff */
[----:B------:R-:W-:Y:S01]  /*1cd0*/  UIADD3 UR4, UP0, UPT, UR26, 0x180, URZ ;  /* 0x000001801a047890 */ /* 0x000fe2000ff1e0ff */
[----:B-1----:R-:W-:Y:S01]  /*1ce0*/  SHF.L.U32 R0, R12, 0x1f, RZ ;  /* 0x0000001f0c007819 */ /* 0x002fe200000006ff */
[----:B------:R-:W-:Y:S02]  /*1cf0*/  ULOP3.LUT UR32, UR8, UR22, URZ, 0xfc, !UPT ;  /* 0x0000001608207292 */ /* 0x000fe4000f8efcff */
[----:B------:R-:W-:Y:S01]  /*1d00*/  UPRMT UR13, URZ, 0x5410, UR21 ;  /* 0x00005410ff0d7896 */ /* 0x000fe20008000015 */
[----:B------:R3:W4:Y:S01]  /*1d10*/  SYNCS.PHASECHK.TRANS64.TRYWAIT P0, [UR5+0x18], R0 ;  /* 0x00001800ff0075a7 */ /* 0x0007220008001105 */
[----:B------:R-:W-:-:S02]  /*1d20*/  UIADD3 UR32, UPT, UPT, UR6, 0x4300, UR32 ;  /* 0x0000430006207890 */ /* 0x000fc4000fffe020 */
[----:B------:R-:W-:Y:S02]  /*1d30*/  UIADD3 UR8, UPT, UPT, UR6, 0xa300, UR8 ;  /* 0x0000a30006087890 */ /* 0x000fe4000fffe008 */
[----:B------:R-:W-:Y:S01]  /*1d40*/  UIADD3.X UR5, UPT, UPT, URZ, UR27, URZ, UP0, !UPT ;  /* 0x0000001bff057290 */ /* 0x000fe200087fe4ff */
[----:B------:R-:W-:Y:S01]  /*1d50*/  UMOV UR18, 0x0 ;  /* 0x0000000000127882 */ /* 0x000fe20000000000 */
[----:B------:R-:W-:Y:S01]  /*1d60*/  UMOV UR19, 0x10000000 ;  /* 0x1000000000137882 */ /* 0x000fe20000000000 */
[----:B------:R-:W-:Y:S01]  /*1d70*/  UMOV UR10, UR34 ;  /* 0x00000022000a7c82 */ /* 0x000fe20008000000 */
[----:B------:R-:W-:Y:S01]  /*1d80*/  UMOV UR12, UR36 ;  /* 0x00000024000c7c82 */ /* 0x000fe20008000000 */
[----:B------:R-:W-:Y:S01]  /*1d90*/  UMOV UR9, UR33 ;  /* 0x0000002100097c82 */ /* 0x000fe20008000000 */
[----:B------:R1:W-:Y:S03]  /*1da0*/  UTMALDG.3D.MULTICAST.2CTA [UR32], [UR14], UR13, desc[UR18] ;  /* 0x000012200e0073b4 */ /* 0x0003e6000821180d */
[----:B------:R2:W-:Y:S01]  /*1db0*/  UTMALDG.3D.2CTA [UR8], [UR4], desc[UR18] ;  /* 0x00001208040075b4 */ /* 0x0005e20008211000 */
[----:B-1----:R-:W-:Y:S01]  /*1dc0*/  UIADD3 UR34, UPT, UPT, UR34, 0x80, URZ ;  /* 0x0000008022227890 */ /* 0x002fe2000fffe0ff */
[----:B------:R-:W-:Y:S01]  /*1dd0*/  UMOV UR13, UR25 ;  /* 0x00000019000d7c82 */ /* 0x000fe20008000000 */
[----:B--2---:R-:W-:Y:S01]  /*1de0*/  UMOV UR4, UR7 ;  /* 0x0000000700047c82 */ /* 0x004fe20008000000 */
[----:B------:R-:W-:Y:S09]  /*1df0*/  BRA.U UP2, `(.L_x_31) ;  /* 0xfffffffd02487547 */ /* 0x000ff2000b83ffff */
.L_x_25:
[----:B------:R-:W-:Y:S01]  /*1e00*/  ULEA UR4, UR7, UR6, 0x3 ;  /* 0x0000000607047291 */ /* 0x000fe2000f8e18ff */
[----:B-1-3--:R-:W-:Y:S01]  /*1e10*/  SHF.L.U32 R0, R12, 0x1f, RZ ;  /* 0x0000001f0c007819 */ /* 0x00afe200000006ff */
[----:B------:R-:W-:Y:S01]  /*1e20*/  @!P1 SYNCS.ARRIVE.TRANS64.A1T0 RZ, [UR6+0x58], RZ ;  /* 0x000058ffffff99a7 */ /* 0x000fe20008100006 */
[----:B------:R-:W-:-:S06]  /*1e30*/  UISETP.GT.AND UP0, UPT, UR40, UR39, UPT ;  /* 0x000000272800728c */ /* 0x000fcc000bf04270 */
[----:B--2-4-:R1:W2:Y:S03]  /*1e40*/  SYNCS.PHASECHK.TRANS64.TRYWAIT P0, [UR4+0x18], R0 ;  /* 0x00001800ff0075a7 */ /* 0x0142a60008001104 */
[----:B------:R-:W-:Y:S05]  /*1e50*/  BRA.U !UP0, `(.L_x_32) ;  /* 0x0000000108c47547 */ /* 0x000fea000b800000 */
[----:B------:R-:W-:Y:S01]  /*1e60*/  UIADD3 UR24, UPT, UPT, UR44, UR13, URZ ;  /* 0x0000000d2c187290 */ /* 0x000fe2000fffe0ff */
[----:B------:R-:W-:-:S11]  /*1e70*/  UMOV UR4, UR7 ;  /* 0x0000000700047c82 */ /* 0x000fd60008000000 */
.L_x_38:
[----:B------:R-:W-:Y:S01]  /*1e80*/  ULEA UR17, UR4, UR6, 0x3 ;  /* 0x0000000604117291 */ /* 0x000fe2000f8e18ff */
[----:B--2---:R-:W-:Y:S01]  /*1e90*/  @P3 MOV R2, 0x8000 ;  /* 0x0000800000023802 */ /* 0x004fe20000000f00 */
[----:B--2-4-:R-:W-:Y:S10]  /*1ea0*/  @P0 BRA `(.L_x_33) ;  /* 0x00000000000c0947 */ /* 0x014ff40003800000 */
[----:B------:R-:W-:-:S04]  /*1eb0*/  SHF.L.U32 R3, R12, 0x1f, RZ ;  /* 0x0000001f0c037819 */ /* 0x000fc800000006ff */
[----:B------:R-:W2:Y:S02]  /*1ec0*/  SYNCS.PHASECHK.TRANS64.TRYWAIT P0, [UR17+0x18], R3 ;  /* 0x00001803ff0075a7 */ /* 0x000ea40008001111 */
[----:B--2---:R-:W-:Y:S05]  /*1ed0*/  @!P0 BRA `(.L_x_34) ;  /* 0x0000006000348947 */ /* 0x004fea0003800000 */
.L_x_33:
[----:B------:R2:W-:Y:S01]  /*1ee0*/  @P3 SYNCS.ARRIVE.TRANS64 RZ, [UR17], R2 ;  /* 0x00000002ffff39a7 */ /* 0x0005e20008000011 */
[----:B------:R-:W-:-:S04]  /*1ef0*/  ULOP3.LUT UR5, UR23, 0x2, URZ, 0xfc, !UPT ;  /* 0x0000000217057892 */ /* 0x000fc8000f8efcff */
[----:B------:R-:W-:-:S09]  /*1f00*/  UISETP.NE.AND UP0, UPT, UR5, 0x2, UPT ;  /* 0x000000020500788c */ /* 0x000fd2000bf05270 */
[----:B------:R-:W-:Y:S05]  /*1f10*/  BRA.U UP0, `(.L_x_35) ;  /* 0x0000000100047547 */ /* 0x000fea000b800000 */
[----:B------:R-:W-:Y:S05]  /*1f20*/  BPT.TRAP 0x1 ;  /* 0x000000040000795c */ /* 0x000fea0000300000 */
.L_x_35:
[----:B------:R-:W-:Y:S04]  /*1f30*/  BSSY.RECONVERGENT B0, `(.L_x_36) ;  /* 0x0000003000007945 */ /* 0x000fe80003800200 */
[----:B------:R-:W-:Y:S05]  /*1f40*/  @!P2 BRA `(.L_x_37) ;  /* 0x000000000004a947 */ /* 0x000fea0003800000 */
[----:B------:R-:W-:Y:S05]  /*1f50*/  BPT.TRAP 0x1 ;  /* 0x000000040000795c */ /* 0x000fea0000300000 */
.L_x_37:
[----:B------:R-:W-:Y:S05]  /*1f60*/  BSYNC.RECONVERGENT B0 ;  /* 0x0000000000007941 */ /* 0x000fea0003800200 */
.L_x_36:
[----:B------:R-:W-:Y:S02]  /*1f70*/  UIADD3 UR5, UPT, UPT, UR4, 0x1, URZ ;  /* 0x0000000104057890 */ /* 0x000fe4000fffe0ff */
[----:B------:R-:W-:Y:S02]  /*1f80*/  USHF.L.U32 UR18, UR13, 0x7, URZ ;  /* 0x000000070d127899 */ /* 0x000fe400080006ff */
[----:B------:R-:W-:Y:S02]  /*1f90*/  UISETP.NE.AND UP0, UPT, UR5, 0x3, UPT ;  /* 0x000000030500788c */ /* 0x000fe4000bf05270 */
[----:B------:R-:W-:Y:S02]  /*1fa0*/  ULOP3.LUT UR17, UR17, 0xfefffff8, URZ, 0xc0, !UPT ;  /* 0xfefffff811117892 */ /* 0x000fe4000f8ec0ff */
[----:B------:R-:W-:Y:S02]  /*1fb0*/  USEL UR8, URZ, 0x1, UP0 ;  /* 0x00000001ff087887 */ /* 0x000fe40008000000 */
[----:B------:R-:W-:-:S02]  /*1fc0*/  USEL UR7, UR5, URZ, UP0 ;  /* 0x000000ff05077287 */ /* 0x000fc40008000000 */
[----:B------:R-:W-:Y:S02]  /*1fd0*/  UIADD3 UR14, UP0, UPT, UR26, 0x180, URZ ;  /* 0x000001801a0e7890 */ /* 0x000fe4000ff1e0ff */
        /* <DEDUP_REMOVED lines=9> */
[----:B------:R-:W-:Y:S02]  /*2070*/  UIADD3.X UR5, UPT, UPT, URZ, UR27, URZ, UP1, !UPT ;  /* 0x0000001bff057290 */ /* 0x000fe40008ffe4ff */
[----:B------:R-:W-:Y:S02]  /*2080*/  UIADD3 UR8, UPT, UPT, UR6, 0xa300, UR8 ;  /* 0x0000a30006087890 */ /* 0x000fe4000fffe008 */
[----:B------:R-:W-:Y:S01]  /*2090*/  UIADD3.X UR15, UPT, UPT, URZ, UR27, URZ, UP0, !UPT ;  /* 0x0000001bff0f7290 */ /* 0x000fe200087fe4ff */
[----:B------:R-:W-:Y:S01]  /*20a0*/  UMOV UR28, 0x0 ;  /* 0x00000000001c7882 */ /* 0x000fe20000000000 */
[----:B------:R-:W-:Y:S01]  /*20b0*/  UMOV UR29, 0x10000000 ;  /* 0x10000000001d7882 */ /* 0x000fe20000000000 */
[----:B------:R-:W-:Y:S01]  /*20c0*/  UMOV UR19, UR35 ;  /* 0x0000002300137c82 */ /* 0x000fe20008000000 */
[----:B------:R-:W-:Y:S01]  /*20d0*/  UMOV UR20, UR36 ;  /* 0x0000002400147c82 */ /* 0x000fe20008000000 */
[----:B------:R-:W-:Y:S01]  /*20e0*/  UMOV UR12, UR36 ;  /* 0x00000024000c7c82 */ /* 0x000fe20008000000 */
[----:B------:R1:W-:Y:S01]  /*20f0*/  UTMALDG.3D.MULTICAST.2CTA [UR16], [UR4], UR10, desc[UR28] ;  /* 0x00001c10040073b4 */ /* 0x0003e2000821180a */
[----:B------:R-:W-:Y:S01]  /*2100*/  UMOV UR9, UR17 ;  /* 0x0000001100097c82 */ /* 0x000fe20008000000 */
[----:B------:R-:W-:-:S04]  /*2110*/  UIADD3 UR13, UPT, UPT, UR13, 0x1, URZ ;  /* 0x000000010d0d7890 */ /* 0x000fc8000fffe0ff */
[----:B------:R-:W-:Y:S01]  /*2120*/  UISETP.NE.AND UP0, UPT, UR13, UR24, UPT ;  /* 0x000000180d00728c */ /* 0x000fe2000bf05270 */
[----:B-1----:R-:W-:Y:S01]  /*2130*/  UMOV UR10, UR18 ;  /* 0x00000012000a7c82 */ /* 0x002fe20008000000 */
[----:B------:R-:W-:Y:S01]  /*2140*/  UMOV UR4, UR7 ;  /* 0x0000000700047c82 */ /* 0x000fe20008000000 */
[----:B------:R3:W-:Y:S06]  /*2150*/  UTMALDG.3D.2CTA [UR8], [UR14], desc[UR28] ;  /* 0x00001c080e0075b4 */ /* 0x0007ec0008211000 */
[----:B---3--:R-:W-:Y:S05]  /*2160*/  BRA.U UP0, `(.L_x_38) ;  /* 0xfffffffd00447547 */ /* 0x008fea000b83ffff */
.L_x_32:
[C---:B------:R-:W-:Y:S01]  /*2170*/  LEA R3, R11.reuse, UR6, 0x3 ;  /* 0x000000060b037c11 */ /* 0x040fe2000f8e18ff */
[----:B------:R-:W-:Y:S01]  /*2180*/  NOP ;  /* 0x0000000000007918 */ /* 0x000fe20000000000 */
[----:B-1----:R-:W-:Y:S02]  /*2190*/  SHF.L.U32 R0, R10, 0x1f, RZ ;  /* 0x0000001f0a007819 */ /* 0x002fe400000006ff */
[----:B------:R-:W-:Y:S02]  /*21a0*/  LEA R4, R11, UR6, 0x4 ;  /* 0x000000060b047c11 */ /* 0x000fe4000f8e20ff */
[----:B--2-4-:R-:W1:Y:S02]  /*21b0*/  SYNCS.PHASECHK.TRANS64.TRYWAIT P0, [R3+URZ+0x60], R0 ;  /* 0x00006000030075a7 */ /* 0x014e6400080011ff */
[----:B-1----:R-:W-:Y:S05]  /*21c0*/  @!P0 BRA `(.L_x_39) ;  /* 0x0000005c00908947 */ /* 0x002fea0003800000 */
.L_x_125:
[----:B------:R-:W2:Y:S01]  /*21d0*/  LDS.128 R4, [R4+0xf0] ;  /* 0x0000f00004047984 */ /* 0x000ea20000000c00 */
[----:B------:R-:W-:Y:S01]  /*21e0*/  UISETP.GE.AND UP0, UPT, UR42, 0x1, UPT ;  /* 0x000000012a00788c */ /* 0x000fe2000bf06270 */
[----:B------:R-:W-:Y:S01]  /*21f0*/  @!PT LDS RZ, [RZ] ;  /* 0x00000000fffff984 */ /* 0x000fe20000000800 */
[----:B------:R-:W-:Y:S01]  /*2200*/  @!PT LDS RZ, [RZ] ;  /* 0x00000000fffff984 */ /* 0x000fe20000000800 */
[----:B------:R-:W-:Y:S01]  /*2210*/  @!PT LDS RZ, [RZ] ;  /* 0x00000000fffff984 */ /* 0x000fe20000000800 */
[----:B------:R-:W-:Y:S01]  /*2220*/  @!PT LDS RZ, [RZ] ;  /* 0x00000000fffff984 */ /* 0x000fe20000000800 */
[----:B------:R3:W-:Y:S06]  /*2230*/  MEMBAR.ALL.CTA ;  /* 0x0000000000007992 */ /* 0x0007ec0000008000 */
[----:B---3--:R-:W3:Y:S01]  /*2240*/  FENCE.VIEW.ASYNC.S ;  /* 0x00000000000073c6 */ /* 0x008ee20000000000 */
[----:B--2---:R-:W-:-:S13]  /*2250*/  LOP3.LUT P0, RZ, R6, 0x1, RZ, 0xc0, !PT ;  /* 0x0000000106ff7812 */ /* 0x004fda000780c0ff */
[----:B---3--:R-:W-:Y:S01]  /*2260*/  VOTEU.ANY UP1, P0 ;  /* 0x0000000000ff7886 */ /* 0x008fe20000020100 */
[----:B------:R-:W-:-:S13]  /*2270*/  PLOP3.LUT P0, PT, PT, PT, UP1, 0x80, 0x8 ;  /* 0x000000000008781c */ /* 0x000fda0003f0f018 */
[----:B-1----:R-:W-:Y:S02]  /*2280*/  @P0 LOP3.LUT R0, R5, 0xffff, RZ, 0xc0, !PT ;  /* 0x0000ffff05000812 */ /* 0x002fe400078ec0ff */
[----:B------:R-:W-:Y:S02]  /*2290*/  @P0 MOV R2, R4 ;  /* 0x0000000400020202 */ /* 0x000fe40000000f00 */
[----:B------:R-:W-:Y:S01]  /*22a0*/  @P0 R2UR UR5, R0 ;  /* 0x00000000000502ca */ /* 0x000fe200000e0000 */
[----:B------:R-:W-:Y:S01]  /*22b0*/  VIADD R0, R3, 0x70 ;  /* 0x0000007003007836 */ /* 0x000fe20000000000 */
[----:B------:R-:W-:Y:S02]  /*22c0*/  @P0 SHF.R.U32.HI R4, RZ, 0x10, R5 ;  /* 0x00000010ff040819 */ /* 0x000fe40000011605 */
[----:B------:R-:W-:Y:S02]  /*22d0*/  @P0 R2UR UR8, R2 ;  /* 0x00000000020802ca */ /* 0x000fe400000e0000 */
[----:B------:R-:W-:-:S02]  /*22e0*/  PRMT R0, RZ, 0x654, R0 ;  /* 0x00000654ff007816 */ /* 0x000fc40000000000 */
[----:B------:R-:W-:Y:S02]  /*22f0*/  @P0 R2UR UR4, R4 ;  /* 0x00000000040402ca */ /* 0x000fe400000e0000 */
[----:B------:R1:W-:Y:S03]  /*2300*/  SYNCS.ARRIVE.TRANS64.RED.A1T0 RZ, [R0+URZ], RZ ;  /* 0x000000ff00ff79a7 */ /* 0x0003e600081004ff */
[----:B------:R-:W-:-:S04]  /*2310*/  @UP1 UMOV UR30, UR5 ;  /* 0x00000005001e1c82 */ /* 0x000fc80008000000 */
[----:B------:R-:W-:-:S04]  /*2320*/  @UP1 UMOV UR31, UR8 ;  /* 0x00000008001f1c82 */ /* 0x000fc80008000000 */
[----:B------:R-:W-:Y:S01]  /*2330*/  @UP1 UMOV UR36, UR4 ;  /* 0x0000000400241c82 */ /* 0x000fe20008000000 */
[----:B------:R-:W-:Y:S05]  /*2340*/  BRA.U !UP0, `(.L_x_40) ;  /* 0x0000000108d47547 */ /* 0x000fea000b800000 */
[----:B------:R-:W2:Y:S01]  /*2350*/  LDCU.128 UR12, c[0x0][0xb10] ;  /* 0x00016200ff0c77ac */ /* 0x000ea20008000c00 */
[----:B------:R-:W3:Y:S01]  /*2360*/  LDCU UR24, c[0x0][0xb20] ;  /* 0x00016400ff1877ac */ /* 0x000ee20008000800 */
[----:B------:R-:W4:Y:S01]  /*2370*/  LDCU UR20, c[0x0][0xb0c] ;  /* 0x00016180ff1477ac */ /* 0x000f220008000800 */
[----:B------:R-:W1:Y:S01]  /*2380*/  LDCU.64 UR10, c[0x0][0xb28] ;  /* 0x00016500ff0a77ac */ /* 0x000e620008000a00 */
[----:B------:R-:W-:Y:S02]  /*2390*/  UISETP.NE.AND UP3, UPT, UR42, 0x1, UPT ;  /* 0x000000012a00788c */ /* 0x000fe4000bf65270 */
[----:B--2---:R-:W-:Y:S02]  /*23a0*/  UIMAD.WIDE.U32 UR8, UR37, UR15, URZ ;  /* 0x0000000f250872a5 */ /* 0x004fe4000f8e00ff */
[----:B------:R-:W-:Y:S02]  /*23b0*/  UIMAD.WIDE.U32 UR4, UR38, UR12, URZ ;  /* 0x0000000c260472a5 */ /* 0x000fe4000f8e00ff */
[----:B------:R-:W-:-:S02]  /*23c0*/  UISETP.NE.AND UP0, UPT, UR14, 0x1, UPT ;  /* 0x000000010e00788c */ /* 0x000fc4000bf05270 */
[----:B------:R-:W-:Y:S01]  /*23d0*/  UIMAD.WIDE.U32 UR28, UR30, UR15, URZ ;  /* 0x0000000f1e1c72a5 */ /* 0x000fe2000f8e00ff */
[----:B------:R-:W-:Y:S02]  /*23e0*/  UMOV UR8, UR9 ;  /* 0x0000000900087c82 */ /* 0x000fe40008000000 */
[----:B------:R-:W-:Y:S01]  /*23f0*/  UMOV UR4, UR5 ;  /* 0x0000000500047c82 */ /* 0x000fe20008000000 */
[----:B---3--:R-:W-:Y:S02]  /*2400*/  USHF.R.U32.HI UR8, URZ, UR24, UR8 ;  /* 0x00000018ff087299 */ /* 0x008fe40008011608 */
[----:B----4-:R-:W-:Y:S02]  /*2410*/  UISETP.NE.AND UP2, UPT, UR20, 0x1, UPT ;  /* 0x000000011400788c */ /* 0x010fe4000bf45270 */
[----:B------:R-:W-:Y:S02]  /*2420*/  USHF.R.U32.HI UR4, URZ, UR13, UR4 ;  /* 0x0000000dff047299 */ /* 0x000fe40008011604 */
[----:B------:R-:W-:-:S02]  /*2430*/  USEL UR5, UR37, UR8, !UP0 ;  /* 0x0000000825057287 */ /* 0x000fc4000c000000 */
[----:B------:R-:W-:Y:S02]  /*2440*/  USEL UR8, UR38, UR4, !UP2 ;  /* 0x0000000426087287 */ /* 0x000fe4000d000000 */
[----:B-1----:R-:W-:Y:S01]  /*2450*/  UIMAD.WIDE.U32 UR16, UR5, UR10, URZ ;  /* 0x0000000a051072a5 */ /* 0x002fe2000f8e00ff */
[----:B------:R-:W-:Y:S01]  /*2460*/  UMOV UR4, UR29 ;  /* 0x0000001d00047c82 */ /* 0x000fe20008000000 */
[----:B------:R-:W-:Y:S02]  /*2470*/  UIMAD.WIDE.U32 UR18, UR31, UR12, URZ ;  /* 0x0000000c1f1272a5 */ /* 0x000fe4000f8e00ff */
[----:B------:R-:W-:-:S03]  /*2480*/  UIMAD.WIDE.U32 UR28, UR8, UR10, URZ ;  /* 0x0000000a081c72a5 */ /* 0x000fc6000f8e00ff */
[----:B------:R-:W-:Y:S01]  /*2490*/  UMOV UR16, UR17 ;  /* 0x0000001100107c82 */ /* 0x000fe20008000000 */
[----:B------:R-:W-:Y:S02]  /*24a0*/  USHF.R.U32.HI UR4, URZ, UR24, UR4 ;  /* 0x00000018ff047299 */ /* 0x000fe40008011604 */
[----:B------:R-:W-:Y:S01]  /*24b0*/  @UP3 USHF.R.U32.HI UR5, URZ, UR11, UR16 ;  /* 0x0000000bff053299 */ /* 0x000fe20008011610 */
[----:B------:R-:W-:Y:S01]  /*24c0*/  UMOV UR18, UR19 ;  /* 0x0000001300127c82 */ /* 0x000fe20008000000 */
[----:B------:R-:W-:Y:S01]  /*24d0*/  UMOV UR28, UR29 ;  /* 0x0000001d001c7c82 */ /* 0x000fe20008000000 */
[----:B------:R-:W-:Y:S02]  /*24e0*/  USHF.R.U32.HI UR13, URZ, UR13, UR18 ;  /* 0x0000000dff0d7299 */ /* 0x000fe40008011612 */
[----:B------:R-:W-:Y:S02]  /*24f0*/  USEL UR4, UR30, UR4, !UP0 ;  /* 0x000000041e047287 */ /* 0x000fe4000c000000 */
[----:B------:R-:W-:-:S02]  /*2500*/  @UP3 USHF.R.U32.HI UR8, URZ, UR11, UR28 ;  /* 0x0000000bff083299 */ /* 0x000fc4000801161c */
[----:B------:R-:W-:Y:S02]  /*2510*/  UIMAD UR9, UR42, UR5, URZ ;  /* 0x000000052a0972a4 */ /* 0x000fe4000f8e02ff */
[----:B------:R-:W-:Y:S02]  /*2520*/  USEL UR5, UR31, UR13, !UP2 ;  /* 0x0000000d1f057287 */ /* 0x000fe4000d000000 */
[----:B------:R-:W-:Y:S02]  /*2530*/  UIMAD UR12, UR42, UR8, URZ ;  /* 0x000000082a0c72a4 */ /* 0x000fe4000f8e02ff */
[----:B------:R-:W-:Y:S02]  /*2540*/  UISETP.GE.AND UP0, UPT, UR4, UR9, UPT ;  /* 0x000000090400728c */ /* 0x000fe4000bf06270 */
[----:B------:R-:W-:Y:S02]  /*2550*/  UIMAD.WIDE.U32 UR16, UR4, UR10, URZ ;  /* 0x0000000a041072a5 */ /* 0x000fe4000f8e00ff */
[----:B------:R-:W-:-:S02]  /*2560*/  UISETP.GE.OR UP0, UPT, UR5, UR12, UP0 ;  /* 0x0000000c0500728c */ /* 0x000fc40008706670 */
        /* <DEDUP_REMOVED lines=19> */
.L_x_40:
[----:B------:R-:W2:Y:S02]  /*26a0*/  LDCU UR4, c[0x0][0xb30] ;  /* 0x00016600ff0477ac */ /* 0x000ea40008000800 */
[----:B--2---:R-:W-:-:S09]  /*26b0*/  UISETP.NE.AND UP0, UPT, UR4, 0x1, UPT ;  /* 0x000000010400788c */ /* 0x004fd2000bf05270 */
[----:B------:R-:W-:Y:S05]  /*26c0*/  BRA.U UP0, `(.L_x_41) ;  /* 0x0000000100447547 */ /* 0x000fea000b800000 */
[----:B------:R-:W2:Y:S01]  /*26d0*/  LDCU.128 UR12, c[0x0][0xb10] ;  /* 0x00016200ff0c77ac */ /* 0x000ea20008000c00 */
[----:B------:R-:W3:Y:S01]  /*26e0*/  LDCU UR10, c[0x0][0xb0c] ;  /* 0x00016180ff0a77ac */ /* 0x000ee20008000800 */
[----:B------:R-:W4:Y:S01]  /*26f0*/  LDCU UR11, c[0x0][0xb20] ;  /* 0x00016400ff0b77ac */ /* 0x000f220008000800 */
[----:B--2---:R-:W-:Y:S02]  /*2700*/  UIMAD.WIDE.U32 UR8, UR31, UR12, URZ ;  /* 0x0000000c1f0872a5 */ /* 0x004fe4000f8e00ff */
[----:B------:R-:W-:Y:S02]  /*2710*/  UIMAD.WIDE.U32 UR4, UR30, UR15, URZ ;  /* 0x0000000f1e0472a5 */ /* 0x000fe4000f8e00ff */
[----:B---3--:R-:W-:Y:S02]  /*2720*/  UISETP.NE.AND UP2, UPT, UR10, 0x1, UPT ;  /* 0x000000010a00788c */ /* 0x008fe4000bf45270 */
[----:B------:R-:W-:Y:S01]  /*2730*/  UISETP.NE.AND UP0, UPT, UR14, 0x1, UPT ;  /* 0x000000010e00788c */ /* 0x000fe2000bf05270 */
[----:B------:R-:W-:-:S02]  /*2740*/  UMOV UR8, UR9 ;  /* 0x0000000900087c82 */ /* 0x000fc40008000000 */
[----:B------:R-:W-:Y:S01]  /*2750*/  UMOV UR4, UR5 ;  /* 0x0000000500047c82 */ /* 0x000fe20008000000 */
[----:B------:R-:W-:Y:S02]  /*2760*/  USHF.R.U32.HI UR13, URZ, UR13, UR8 ;  /* 0x0000000dff0d7299 */ /* 0x000fe40008011608 */
[----:B----4-:R-:W-:Y:S02]  /*2770*/  USHF.R.U32.HI UR4, URZ, UR11, UR4 ;  /* 0x0000000bff047299 */ /* 0x010fe40008011604 */
[----:B------:R-:W-:Y:S02]  /*2780*/  USEL UR5, UR31, UR13, !UP2 ;  /* 0x0000000d1f057287 */ /* 0x000fe4000d000000 */
[----:B------:R-:W-:-:S04]  /*2790*/  USEL UR4, UR30, UR4, !UP0 ;  /* 0x000000041e047287 */ /* 0x000fc8000c000000 */
[----:B------:R-:W-:Y:S02]  /*27a0*/  UIADD3 UR8, UPT, UPT, UR5, -UR4, URZ ;  /* 0x8000000405087290 */ /* 0x000fe4000fffe0ff */
[----:B------:R-:W-:Y:S02]  /*27b0*/  UIADD3 UR4, UPT, UPT, -UR5, UR4, URZ ;  /* 0x0000000405047290 */ /* 0x000fe4000fffe1ff */
[----:B------:R-:W-:Y:S02]  /*27c0*/  UIMAD UR30, UR8, UR14, UR30 ;  /* 0x0000000e081e72a4 */ /* 0x000fe4000f8e021e */
[----:B------:R-:W-:-:S12]  /*27d0*/  UIMAD UR31, UR4, UR10, UR31 ;  /* 0x0000000a041f72a4 */ /* 0x000fd8000f8e021f */
.L_x_41:
[----:B------:R-:W-:Y:S01]  /*27e0*/  VIADD R11, R11, 0x1 ;  /* 0x000000010b0b7836 */ /* 0x000fe20000000000 */
[----:B------:R-:W-:Y:S01]  /*27f0*/  R2UR UR4, R78 ;  /* 0x000000004e0472ca */ /* 0x000fe200000e0000 */
[----:B------:R-:W-:Y:S01]  /*2800*/  UIADD3 UR24, UPT, UPT, UR30, UR63, URZ ;  /* 0x0000003f1e187290 */ /* 0x000fe2000fffe0ff */
[----:B------:R-:W-:Y:S02]  /*2810*/  PLOP3.LUT P1, PT, PT, PT, PT, 0x80, 0x8 ;  /* 0x000000000008781c */ /* 0x000fe40003f2f070 */
[----:B------:R-:W-:-:S04]  /*2820*/  ISETP.NE.AND P0, PT, R11, 0x2, PT ;  /* 0x000000020b00780c */ /* 0x000fc80003f05270 */
[----:B-1----:R-:W-:Y:S02]  /*2830*/  SEL R0, RZ, 0x1, P0 ;  /* 0x00000001ff007807 */ /* 0x002fe40000000000 */
[----:B------:R-:W-:Y:S02]  /*2840*/  SEL R11, R11, RZ, P0 ;  /* 0x000000ff0b0b7207 */ /* 0x000fe40000000000 */
[----:B------:R-:W-:Y:S01]  /*2850*/  LOP3.LUT R10, R10, R0, RZ, 0x3c, !PT ;  /* 0x000000000a0a7212 */ /* 0x000fe200078e3cff */
[----:B------:R-:W-:Y:S01]  /*2860*/  UIADD3 UR20, UPT, UPT, UR31, UR4, URZ ;  /* 0x000000041f147290 */ /* 0x000fe2000fffe0ff */
[----:B------:R-:W-:Y:S11]  /*2870*/  BRA.U UP1, `(.L_x_42) ;  /* 0xfffffff101287547 */ /* 0x000ff6000b83ffff */
[----:B------:R-:W-:Y:S01]  /*2880*/  UIADD3 UR6, UPT, UPT, UR6, 0x18, URZ ;  /* 0x0000001806067890 */ /* 0x000fe2000fffe0ff */
[----:B------:R-:W-:-:S03]  /*2890*/  SHF.L.U32 R2, R12, 0x1f, RZ ;  /* 0x0000001f0c027819 */ /* 0x000fc600000006ff */
[----:B------:R-:W-:-:S09]  /*28a0*/  ULEA UR4, UR7, UR6, 0x3 ;  /* 0x0000000607047291 */ /* 0x000fd2000f8e18ff */
[----:B------:R-:W1:Y:S02]  /*28b0*/  SYNCS.PHASECHK.TRANS64.TRYWAIT P0, [UR4], R2 ;  /* 0x00000002ff0075a7 */ /* 0x000e640008001104 */
[----:B-1----:R-:W-:Y:S05]  /*28c0*/  @!P0 BRA `(.L_x_43) ;  /* 0x0000005400e48947 */ /* 0x002fea0003800000 */
.L_x_127:
[----:B------:R-:W-:-:S04]  /*28d0*/  UIADD3 UR4, UPT, UPT, UR7, 0x1, URZ ;  /* 0x0000000107047890 */ /* 0x000fc8000fffe0ff */
[----:B------:R-:W-:-:S04]  /*28e0*/  UISETP.NE.AND UP0, UPT, UR4, 0x3, UPT ;  /* 0x000000030400788c */ /* 0x000fc8000bf05270 */
[----:B------:R-:W-:Y:S02]  /*28f0*/  USEL UR7, URZ, 0x1, UP0 ;  /* 0x00000001ff077887 */ /* 0x000fe40008000000 */
[----:B------:R-:W-:-:S04]  /*2900*/  USEL UR4, UR4, URZ, UP0 ;  /* 0x000000ff04047287 */ /* 0x000fc80008000000 */
[----:B------:R-:W-:Y:S01]  /*2910*/  ULEA UR5, UR4, UR6, 0x3 ;  /* 0x0000000604057291 */ /* 0x000fe2000f8e18ff */
[----:B------:R-:W-:-:S04]  /*2920*/  LOP3.LUT R12, R12, UR7, RZ, 0x3c, !PT ;  /* 0x000000070c0c7c12 */ /* 0x000fc8000f8e3cff */
[----:B-1----:R-:W-:-:S04]  /*2930*/  SHF.L.U32 R2, R12, 0x1f, RZ ;  /* 0x0000001f0c027819 */ /* 0x002fc800000006ff */
[----:B------:R-:W1:Y:S02]  /*2940*/  SYNCS.PHASECHK.TRANS64.TRYWAIT P0, [UR5], R2 ;  /* 0x00000002ff0075a7 */ /* 0x000e640008001105 */
[----:B-1----:R-:W-:Y:S05]  /*2950*/  @!P0 BRA `(.L_x_44) ;  /* 0x0000005400d88947 */ /* 0x002fea0003800000 */
.L_x_129:
[----:B------:R-:W-:-:S04]  /*2960*/  UIADD3 UR4, UPT, UPT, UR4, 0x1, URZ ;  /* 0x0000000104047890 */ /* 0x000fc8000fffe0ff */
[----:B------:R-:W-:-:S04]  /*2970*/  UISETP.NE.AND UP0, UPT, UR4, 0x3, UPT ;  /* 0x000000030400788c */ /* 0x000fc8000bf05270 */
[----:B------:R-:W-:Y:S02]  /*2980*/  USEL UR5, URZ, 0x1, UP0 ;  /* 0x00000001ff057887 */ /* 0x000fe40008000000 */
[----:B------:R-:W-:-:S04]  /*2990*/  USEL UR4, UR4, URZ, UP0 ;  /* 0x000000ff04047287 */ /* 0x000fc80008000000 */
[----:B------:R-:W-:Y:S01]  /*29a0*/  ULEA UR4, UR4, UR6, 0x3 ;  /* 0x0000000604047291 */ /* 0x000fe2000f8e18ff */
[----:B-1----:R-:W-:-:S04]  /*29b0*/  LOP3.LUT R2, R12, UR5, RZ, 0x3c, !PT ;  /* 0x000000050c027c12 */ /* 0x002fc8000f8e3cff */
[----:B------:R-:W-:Y:S01]  /*29c0*/  SHF.L.U32 R2, R2, 0x1f, RZ ;  /* 0x0000001f02027819 */ /* 0x000fe200000006ff */
[----:B------:R-:W-:-:S07]  /*29d0*/  IMAD.U32 R0, RZ, RZ, UR4 ;  /* 0x00000004ff007e24 */ /* 0x000fce000f8e00ff */
.L_x_45:
[----:B-1----:R1:W2:Y:S02]  /*29e0*/  SYNCS.PHASECHK.TRANS64.TRYWAIT P0, [R0+URZ], R2 ;  /* 0x00000002000075a7 */ /* 0x0022a400080011ff */
[----:B--2---:R-:W-:Y:S05]  /*29f0*/  @!P0 NANOSLEEP.SYNCS 0x989680 ;  /* 0x009896800000895d */ /* 0x004fea0003900000 */
[----:B------:R-:W2:Y:S02]  /*2a00*/  @!P0 SYNCS.PHASECHK.TRANS64 P0, [R0+URZ], R2 ;  /* 0x00000002000085a7 */ /* 0x000ea400080010ff */
[----:B--2---:R-:W-:Y:S05]  /*2a10*/  @P0 EXIT ;  /* 0x000000000000094d */ /* 0x004fea0003800000 */
[----:B------:R-:W-:Y:S05]  /*2a20*/  BRA `(.L_x_45) ;  /* 0xfffffffc00ec7947 */ /* 0x000fea000383ffff */
.L_x_22:
[----:B------:R-:W-:-:S04]  /*2a30*/  UISETP.NE.AND UP0, UPT, UR46, URZ, UPT ;  /* 0x000000ff2e00728c */ /* 0x000fc8000bf05270 */
[----:B------:R-:W-:-:S09]  /*2a40*/  UISETP.NE.OR UP0, UPT, UR25, 0x1, UP0 ;  /* 0x000000011900788c */ /* 0x000fd20008705670 */
[----:B------:R-:W-:Y:S05]  /*2a50*/  BRA.U UP0, `(.L_x_46) ;  /* 0x0000000500487547 */ /* 0x000fea000b800000 */
[----:B------:R-:W-:Y:S01]  /*2a60*/  ISETP.GE.U32.AND P2, PT, R0, 0x4, PT ;  /* 0x000000040000780c */ /* 0x000fe20003f46070 */
[----:B------:R-:W-:Y:S01]  /*2a70*/  IMAD.MOV.U32 R12, RZ, RZ, 0x1 ;  /* 0x00000001ff0c7424 */ /* 0x000fe200078e00ff */
[----:B------:R-:W-:Y:S02]  /*2a80*/  CS2R R10, SRZ ;  /* 0x00000000000a7805 */ /* 0x000fe4000001ff00 */
[----:B------:R-:W-:Y:S01]  /*2a90*/  CS2R R8, SRZ ;  /* 0x0000000000087805 */ /* 0x000fe2000001ff00 */
[----:B------:R-:W-:Y:S01]  /*2aa0*/  UMOV UR6, 0x400 ;  /* 0x0000040000067882 */ /* 0x000fe20000000000 */
[----:B------:R-:W-:Y:S01]  /*2ab0*/  UMOV UR5, URZ ;  /* 0x000000ff00057c82 */ /* 0x000fe20008000000 */
[----:B------:R-:W-:-:S12]  /*2ac0*/  ULEA UR6, UR46, UR6, 0x18 ;  /* 0x000000062e067291 */ /* 0x000fd8000f8ec0ff */
.L_x_50:
[----:B------:R-:W-:Y:S02]  /*2ad0*/  LEA R2, R8, UR6, 0x3 ;  /* 0x0000000608027c11 */ /* 0x000fe4000f8e18ff */
[----:B------:R-:W-:-:S03]  /*2ae0*/  SHF.L.U32 R4, R9, 0x1f, RZ ;  /* 0x0000001f09047819 */ /* 0x000fc600000006ff */
[----:B------:R-:W-:Y:S01]  /*2af0*/  VIADD R5, R2, 0xd0 ;  /* 0x000000d002057836 */ /* 0x000fe20000000000 */
[----:B------:R-:W1:Y:S02]  /*2b00*/  SYNCS.PHASECHK.TRANS64.TRYWAIT P0, [R2+URZ+0xc0], R4 ;  /* 0x0000c004020075a7 */ /* 0x000e6400080011ff */
[----:B-1----:R-:W-:Y:S05]  /*2b10*/  @!P0 BRA `(.L_x_47) ;  /* 0x0000005400808947 */ /* 0x002fea0003800000 */
.L_x_130:
[----:B------:R-:W-:Y:S01]  /*2b20*/  ULEA UR4, UR5, UR6, 0x3 ;  /* 0x0000000605047291 */ /* 0x000fe2000f8e18ff */
[----:B-1----:R-:W-:Y:S01]  /*2b30*/  PRMT R2, RZ, 0x654, R5 ;  /* 0x00000654ff027816 */ /* 0x002fe20000000005 */
[----:B------:R-:W-:Y:S01]  /*2b40*/  @!P2 IMAD.MOV.U32 R4, RZ, RZ, 0x10 ;  /* 0x00000010ff04a424 */ /* 0x000fe200078e00ff */
[----:B------:R-:W-:Y:S01]  /*2b50*/  SHF.L.U32 R5, R12, 0x1f, RZ ;  /* 0x0000001f0c057819 */ /* 0x000fe200000006ff */
[----:B------:R-:W-:Y:S01]  /*2b60*/  UIADD3 UR7, UPT, UPT, UR4, 0x60, URZ ;  /* 0x0000006004077890 */ /* 0x000fe2000fffe0ff */
[----:B------:R1:W-:Y:S05]  /*2b70*/  SYNCS.ARRIVE.TRANS64.RED.A1T0 RZ, [R2+URZ], RZ ;  /* 0x000000ff02ff79a7 */ /* 0x0003ea00081004ff */
[----:B------:R-:W-:Y:S01]  /*2b80*/  IMAD.U32 R6, RZ, RZ, UR7 ;  /* 0x00000007ff067e24 */ /* 0x000fe2000f8e00ff */
[----:B------:R-:W2:Y:S04]  /*2b90*/  SYNCS.PHASECHK.TRANS64.TRYWAIT P0, [UR4+0x70], R5 ;  /* 0x00007005ff0075a7 */ /* 0x000ea80008001104 */
[----:B------:R-:W-:Y:S01]  /*2ba0*/  PRMT R6, R0, 0x654, R6 ;  /* 0x0000065400067816 */ /* 0x000fe20000000006 */
[----:B-12---:R-:W-:Y:S06]  /*2bb0*/  @!P0 BRA `(.L_x_48) ;  /* 0x00000054006c8947 */ /* 0x006fec0003800000 */
.L_x_132:
[----:B------:R-:W-:Y:S01]  /*2bc0*/  ULEA UR8, UR5, UR6, 0x4 ;  /* 0x0000000605087291 */ /* 0x000fe2000f8e20ff */
[----:B------:R-:W-:Y:S01]  /*2bd0*/  SEL R3, R6, R3, !P2 ;  /* 0x0000000306037207 */ /* 0x000fe20005000000 */
[----:B------:R-:W-:Y:S01]  /*2be0*/  UIADD3 UR9, UPT, UPT, UR4, 0x60, URZ ;  /* 0x0000006004097890 */ /* 0x000fe2000fffe0ff */
[----:B-1----:R-:W-:Y:S01]  /*2bf0*/  LEA R2, R11, UR6, 0x3 ;  /* 0x000000060b027c11 */ /* 0x002fe2000f8e18ff */
[----:B------:R-:W-:Y:S01]  /*2c00*/  UIADD3 UR8, UPT, UPT, UR8, 0xf0, URZ ;  /* 0x000000f008087890 */ /* 0x000fe2000fffe0ff */
[----:B------:R1:W-:Y:S01]  /*2c10*/  @!P2 SYNCS.ARRIVE.TRANS64.RED RZ, [R3+URZ], R4 ;  /* 0x0000000403ffa9a7 */ /* 0x0003e200080004ff */
[----:B------:R-:W-:Y:S01]  /*2c20*/  UIADD3 UR4, UPT, UPT, UR5, 0x1, URZ ;  /* 0x0000000105047890 */ /* 0x000fe2000fffe0ff */
[----:B------:R-:W-:-:S03]  /*2c30*/  VIADD R8, R8, 0x1 ;  /* 0x0000000108087836 */ /* 0x000fc60000000000 */
[----:B------:R-:W-:Y:S02]  /*2c40*/  UISETP.NE.AND UP0, UPT, UR4, 0x2, UPT ;  /* 0x000000020400788c */ /* 0x000fe4000bf05270 */
[----:B------:R-:W-:Y:S01]  /*2c50*/  ISETP.NE.AND P0, PT, R8, 0x2, PT ;  /* 0x000000020800780c */ /* 0x000fe20003f05270 */
[----:B------:R-:W-:Y:S06]  /*2c60*/  UGETNEXTWORKID.BROADCAST [UR8], [UR9] ;  /* 0x00000000080073ca */ /* 0x000fec0008000100 */
[----:B------:R-:W-:Y:S02]  /*2c70*/  USEL UR7, URZ, 0x1, UP0 ;  /* 0x00000001ff077887 */ /* 0x000fe40008000000 */
[----:B------:R-:W-:-:S04]  /*2c80*/  USEL UR5, UR4, URZ, UP0 ;  /* 0x000000ff04057287 */ /* 0x000fc80008000000 */
[----:B------:R-:W-:Y:S02]  /*2c90*/  LOP3.LUT R12, R12, UR7, RZ, 0x3c, !PT ;  /* 0x000000070c0c7c12 */ /* 0x000fe4000f8e3cff */
[----:B-1----:R-:W-:-:S04]  /*2ca0*/  SHF.L.U32 R4, R10, 0x1f, RZ ;  /* 0x0000001f0a047819 */ /* 0x002fc800000006ff */
[----:B------:R-:W1:Y:S02]  /*2cb0*/  SYNCS.PHASECHK.TRANS64.TRYWAIT P1, [R2+URZ+0x60], R4 ;  /* 0x00006004020075a7 */ /* 0x000e6400080211ff */
[----:B-1----:R-:W-:Y:S05]  /*2cc0*/  @!P1 BRA `(.L_x_49) ;  /* 0x0000005400409947 */ /* 0x002fea0003800000 */
.L_x_133:
[C---:B-1----:R-:W-:Y:S01]  /*2cd0*/  LEA R4, R11.reuse, UR6, 0x4 ;  /* 0x000000060b047c11 */ /* 0x042fe2000f8e20ff */
[----:B------:R-:W-:Y:S01]  /*2ce0*/  VIADD R2, R2, 0x70 ;  /* 0x0000007002027836 */ /* 0x000fe20000000000 */
[----:B------:R-:W-:Y:S01]  /*2cf0*/  SEL R8, R8, RZ, P0 ;  /* 0x000000ff08087207 */ /* 0x000fe20000000000 */
[----:B------:R-:W-:-:S03]  /*2d00*/  VIADD R11, R11, 0x1 ;  /* 0x000000010b0b7836 */ /* 0x000fc60000000000 */
[----:B------:R-:W1:Y:S01]  /*2d10*/  LDS.128 R4, [R4+0xf0] ;  /* 0x0000f00004047984 */ /* 0x000e620000000c00 */
[----:B------:R-:W-:Y:S02]  /*2d20*/  PRMT R2, RZ, 0x654, R2 ;  /* 0x00000654ff027816 */ /* 0x000fe40000000002 */
[C---:B------:R-:W-:Y:S01]  /*2d30*/  ISETP.NE.AND P1, PT, R11.reuse, 0x2, PT ;  /* 0x000000020b00780c */ /* 0x040fe20003f25270 */
[----:B------:R-:W-:Y:S01]  /*2d40*/  @!PT LDS RZ, [RZ] ;  /* 0x00000000fffff984 */ /* 0x000fe20000000800 */
[----:B------:R-:W-:Y:S01]  /*2d50*/  @!PT LDS RZ, [RZ] ;  /* 0x00000000fffff984 */ /* 0x000fe20000000800 */
[----:B------:R-:W-:Y:S01]  /*2d60*/  @!PT LDS RZ, [RZ] ;  /* 0x00000000fffff984 */ /* 0x000fe20000000800 */
[----:B------:R-:W-:Y:S01]  /*2d70*/  @!PT LDS RZ, [RZ] ;  /* 0x00000000fffff984 */ /* 0x000fe20000000800 */
[----:B------:R2:W-:Y:S06]  /*2d80*/  MEMBAR.ALL.CTA ;  /* 0x0000000000007992 */ /* 0x0005ec0000008000 */
[----:B--2---:R-:W2:Y:S01]  /*2d90*/  FENCE.VIEW.ASYNC.S ;  /* 0x00000000000073c6 */ /* 0x004ea20000000000 */
[----:B------:R-:W-:Y:S01]  /*2da0*/  SEL R11, R11, RZ, P1 ;  /* 0x000000ff0b0b7207 */ /* 0x000fe20000800000 */
[----:B--2---:R2:W-:Y:S01]  /*2db0*/  SYNCS.ARRIVE.TRANS64.RED.A1T0 RZ, [R2+URZ], RZ ;  /* 0x000000ff02ff79a7 */ /* 0x0045e200081004ff */
[----:B-1----:R-:W-:-:S02]  /*2dc0*/  LOP3.LUT P3, RZ, R6, 0x1, RZ, 0xc0, !PT ;  /* 0x0000000106ff7812 */ /* 0x002fc4000786c0ff */
[----:B------:R-:W-:-:S04]  /*2dd0*/  SEL R4, RZ, 0x1, P1 ;  /* 0x00000001ff047807 */ /* 0x000fc80000800000 */
[----:B------:R-:W-:Y:S02]  /*2de0*/  LOP3.LUT R10, R10, R4, RZ, 0x3c, !PT ;  /* 0x000000040a0a7212 */ /* 0x000fe400078e3cff */
[----:B--2---:R-:W-:-:S04]  /*2df0*/  SEL R2, RZ, 0x1, P0 ;  /* 0x00000001ff027807 */ /* 0x004fc80000000000 */
[----:B------:R-:W-:Y:S01]  /*2e00*/  LOP3.LUT R9, R9, R2, RZ, 0x3c, !PT ;  /* 0x0000000209097212 */ /* 0x000fe200078e3cff */
[----:B------:R-:W-:Y:S06]  /*2e10*/  @P3 BRA `(.L_x_50) ;  /* 0xfffffffc002c3947 */ /* 0x000fec000383ffff */
[----:B------:R-:W-:Y:S01]  /*2e20*/  ULEA UR4, UR5, UR6, 0x3 ;  /* 0x0000000605047291 */ /* 0x000fe2000f8e18ff */
[----:B------:R-:W-:-:S08]  /*2e30*/  SHF.L.U32 R2, R12, 0x1f, RZ ;  /* 0x0000001f0c027819 */ /* 0x000fd000000006ff */
[----:B------:R-:W1:Y:S02]  /*2e40*/  SYNCS.PHASECHK.TRANS64 P0, [UR4+0x70], R2 ;  /* 0x00007002ff0075a7 */ /* 0x000e640008001004 */
[----:B-1----:R-:W-:Y:S05]  /*2e50*/  @P0 BRA `(.L_x_51) ;  /* 0x0000000000080947 */ /* 0x002fea0003800000 */
[----:B------:R-:W1:Y:S02]  /*2e60*/  SYNCS.PHASECHK.TRANS64.TRYWAIT P0, [UR4+0x70], R2 ;  /* 0x00007002ff0075a7 */ /* 0x000e640008001104 */
[----:B-1----:R-:W-:Y:S05]  /*2e70*/  @!P0 BRA `(.L_x_52) ;  /* 0x0000005000e88947 */ /* 0x002fea0003800000 */
.L_x_51:
[----:B------:R-:W-:-:S04]  /*2e80*/  UIADD3 UR7, UPT, UPT, UR5, 0x1, URZ ;  /* 0x0000000105077890 */ /* 0x000fc8000fffe0ff */
[----:B------:R-:W-:-:S04]  /*2e90*/  UISETP.NE.AND UP0, UPT, UR7, 0x2, UPT ;  /* 0x000000020700788c */ /* 0x000fc8000bf05270 */
[----:B------:R-:W-:Y:S02]  /*2ea0*/  USEL UR8, URZ, 0x1, UP0 ;  /* 0x00000001ff087887 */ /* 0x000fe40008000000 */
[----:B------:R-:W-:-:S04]  /*2eb0*/  USEL UR7, UR7, URZ, UP0 ;  /* 0x000000ff07077287 */ /* 0x000fc80008000000 */
[----:B------:R-:W-:Y:S01]  /*2ec0*/  ULEA UR7, UR7, UR6, 0x3 ;  /* 0x0000000607077291 */ /* 0x000fe2000f8e18ff */
[----:B-1----:R-:W-:-:S04]  /*2ed0*/  LOP3.LUT R2, R12, UR8, RZ, 0x3c, !PT ;  /* 0x000000080c027c12 */ /* 0x002fc8000f8e3cff */
[----:B------:R-:W-:-:S04]  /*2ee0*/  SHF.L.U32 R0, R2, 0x1f, RZ ;  /* 0x0000001f02007819 */ /* 0x000fc800000006ff */
[----:B------:R-:W1:Y:S02]  /*2ef0*/  SYNCS.PHASECHK.TRANS64 P0, [UR7+0x70], R0 ;  /* 0x00007000ff0075a7 */ /* 0x000e640008001007 */
[----:B-1----:R-:W-:Y:S05]  /*2f00*/  @P0 EXIT ;  /* 0x000000000000094d */ /* 0x002fea0003800000 */
[----:B------:R-:W-:Y:S02]  /*2f10*/  SHF.L.U32 R2, R2, 0x1f, RZ ;  /* 0x0000001f02027819 */ /* 0x000fe400000006ff */
[----:B------:R-:W-:-:S07]  /*2f20*/  MOV R0, UR7 ;  /* 0x0000000700007c02 */ /* 0x000fce0008000f00 */
.L_x_53:
[----:B-1----:R1:W2:Y:S02]  /*2f30*/  SYNCS.PHASECHK.TRANS64.TRYWAIT P0, [R0+URZ+0x70], R2 ;  /* 0x00007002000075a7 */ /* 0x0022a400080011ff */
[----:B--2---:R-:W-:Y:S05]  /*2f40*/  @!P0 NANOSLEEP.SYNCS 0x989680 ;  /* 0x009896800000895d */ /* 0x004fea0003900000 */
[----:B------:R-:W2:Y:S02]  /*2f50*/  @!P0 SYNCS.PHASECHK.TRANS64 P0, [R0+URZ+0x70], R2 ;  /* 0x00007002000085a7 */ /* 0x000ea400080010ff */
[----:B--2---:R-:W-:Y:S05]  /*2f60*/  @P0 EXIT ;  /* 0x000000000000094d */ /* 0x004fea0003800000 */
[----:B------:R-:W-:Y:S05]  /*2f70*/  BRA `(.L_x_53) ;  /* 0xfffffffc00ec7947 */ /* 0x000fea000383ffff */
.L_x_46:
[----:B------:R-:W-:Y:S05]  /*2f80*/  BRA.U UP4, `(.L_x_54) ;  /* 0x0000001104d87547 */ /* 0x000fea000b800000 */
[----:B------:R-:W-:Y:S01]  /*2f90*/  UMOV UR4, 0x40 ;  /* 0x0000004000047882 */ /* 0x000fe20000000000 */
[----:B------:R-:W-:Y:S01]  /*2fa0*/  NOP ;  /* 0x0000000000007918 */ /* 0x000fe20000000000 */
[----:B------:R-:W-:Y:S01]  /*2fb0*/  ULEA UR5, UR46, UR4, 0x18 ;  /* 0x000000042e057291 */ /* 0x000fe2000f8ec0ff */
[----:B------:R-:W-:Y:S02]  /*2fc0*/  UMOV UR6, 0x400 ;  /* 0x0000040000067882 */ /* 0x000fe40000000000 */
[----:B------:R-:W-:-:S06]  /*2fd0*/  ULEA UR6, UR46, UR6, 0x18 ;  /* 0x000000062e067291 */ /* 0x000fcc000f8ec0ff */
[----:B------:R-:W1:Y:S02]  /*2fe0*/  LDS.U8 R0, [UR5+0x1c] ;  /* 0x00001c05ff007984 */ /* 0x000e640008000000 */
[----:B-1----:R-:W-:-:S13]  /*2ff0*/  ISETP.NE.AND P0, PT, R0, RZ, PT ;  /* 0x000000ff0000720c */ /* 0x002fda0003f05270 */
[----:B------:R-:W-:Y:S05]  /*3000*/  @P0 BRA `(.L_x_55) ;  /* 0x0000000400080947 */ /* 0x000fea0003800000 */
[----:B------:R-:W-:Y:S02]  /*3010*/  UISETP.NE.U32.AND UP1, UPT, UR47, 0x1, UPT ;  /* 0x000000012f00788c */ /* 0x000fe4000bf25070 */
[----:B------:R-:W-:-:S07]  /*3020*/  UIADD3 UR7, UPT, UPT, UR5, 0x8, URZ ;  /* 0x0000000805077890 */ /* 0x000fce000fffe0ff */
[----:B------:R-:W-:Y:S05]  /*3030*/  BRA.U !UP1, `(.L_x_56) ;  /* 0x00000001099c7547 */ /* 0x000fea000b800000 */
[----:B------:R-:W-:Y:S01]  /*3040*/  ELECT P0, URZ, PT ;  /* 0x0000000000ff782f */ /* 0x000fe20003800000 */
[----:B------:R-:W-:-:S12]  /*3050*/  BSSY B0, `(.L_x_56) ;  /* 0x0000025000007945 */ /* 0x000fd80003800000 */
[----:B------:R-:W-:Y:S05]  /*3060*/  @!P0 BRA `(.L_x_57) ;  /* 0x00000000008c8947 */ /* 0x000fea0003800000 */
[----:B------:R-:W-:-:S05]  /*3070*/  UMOV UR4, 0x10 ;  /* 0x0000001000047882 */ /* 0x000fca0000000000 */
[----:B------:R-:W-:Y:S04]  /*3080*/  DEPBAR.LE SB1, 0x36 ;  /* 0x00009d800000791a */ /* 0x000fe80000000000 */
[----:B------:R-:W1:Y:S02]  /*3090*/  UTCATOMSWS.2CTA.FIND_AND_SET.ALIGN UP0, UR4, UR4 ;  /* 0x00000004000475e3 */ /* 0x000e640008200800 */
[----:B-1----:R-:W-:Y:S01]  /*30a0*/  MOV R10, UR4 ;  /* 0x00000004000a7c02 */ /* 0x002fe20008000f00 */
[----:B------:R-:W-:Y:S06]  /*30b0*/  BRA.U UP0, `(.L_x_58) ;  /* 0x0000000100187547 */ /* 0x000fec000b800000 */
.L_x_59:
[----:B------:R-:W-:Y:S05]  /*30c0*/  NANOSLEEP 0x64 ;  /* 0x000000640000795d */ /* 0x000fea0003800000 */
[----:B------:R-:W-:-:S05]  /*30d0*/  UMOV UR4, 0x10 ;  /* 0x0000001000047882 */ /* 0x000fca0000000000 */
[----:B------:R-:W-:Y:S04]  /*30e0*/  DEPBAR.LE SB1, 0x36 ;  /* 0x00009d800000791a */ /* 0x000fe80000000000 */
[----:B------:R-:W1:Y:S02]  /*30f0*/  UTCATOMSWS.2CTA.FIND_AND_SET.ALIGN UP0, UR4, UR4 ;  /* 0x00000004000475e3 */ /* 0x000e640008200800 */
[----:B-1----:R-:W-:Y:S01]  /*3100*/  MOV R10, UR4 ;  /* 0x00000004000a7c02 */ /* 0x002fe20008000f00 */
[----:B------:R-:W-:Y:S05]  /*3110*/  BRA.U !UP0, `(.L_x_59) ;  /* 0xfffffffd08e87547 */ /* 0x000fea000b83ffff */
.L_x_58:
[----:B------:R-:W1:Y:S01]  /*3120*/  LDS R6, [UR5+0x10] ;  /* 0x00001005ff067984 */ /* 0x000e620008000800 */
[----:B------:R-:W-:Y:S01]  /*3130*/  IMAD.U32 R0, RZ, RZ, UR6 ;  /* 0x00000006ff007e24 */ /* 0x000fe2000f8e00ff */
[----:B------:R-:W-:-:S03]  /*3140*/  MOV R4, UR48 ;  /* 0x0000003000047c02 */ /* 0x000fc60008000f00 */
[----:B------:R-:W-:Y:S01]  /*3150*/  VIADD R0, R0, 0x110 ;  /* 0x0000011000007836 */ /* 0x000fe20000000000 */
[----:B-1----:R-:W-:-:S04]  /*3160*/  SHF.L.U32 R6, R6, 0x1f, RZ ;  /* 0x0000001f06067819 */ /* 0x002fc800000006ff */
[----:B------:R-:W1:Y:S02]  /*3170*/  SYNCS.PHASECHK.TRANS64.TRYWAIT P0, [UR5+0x8], R6 ;  /* 0x00000806ff0075a7 */ /* 0x000e640008001105 */
[----:B-1----:R-:W-:Y:S05]  /*3180*/  @P0 BRA `(.L_x_60) ;  /* 0x0000000000080947 */ /* 0x002fea0003800000 */
[----:B------:R-:W1:Y:S02]  /*3190*/  SYNCS.PHASECHK.TRANS64.TRYWAIT P0, [UR5+0x8], R6 ;  /* 0x00000806ff0075a7 */ /* 0x000e640008001105 */
[----:B-1----:R-:W-:Y:S05]  /*31a0*/  @!P0 BRA `(.L_x_61) ;  /* 0x0000005000348947 */ /* 0x002fea0003800000 */
.L_x_60:
[----:B------:R-:W-:Y:S01]  /*31b0*/  PRMT R4, R4, 0x654, R0 ;  /* 0x0000065404047816 */ /* 0x000fe20000000000 */
[----:B------:R-:W-:Y:S01]  /*31c0*/  HFMA2 R0, -RZ, RZ, 0, 5.9604644775390625e-08 ;  /* 0x00000001ff007431 */ /* 0x000fe200000001ff */
[----:B------:R-:W-:Y:S01]  /*31d0*/  UPRMT UR4, UR48, 0x654, UR7 ;  /* 0x0000065430047896 */ /* 0x000fe20008000007 */
[----:B------:R-:W-:Y:S02]  /*31e0*/  IMAD.MOV.U32 R8, RZ, RZ, 0xffff ;  /* 0x0000ffffff087424 */ /* 0x000fe400078e00ff */
[----:B-1----:R-:W-:Y:S02]  /*31f0*/  IMAD.MOV.U32 R6, RZ, RZ, 0x4 ;  /* 0x00000004ff067424 */ /* 0x002fe400078e00ff */
[----:B------:R-:W-:Y:S01]  /*3200*/  IMAD.SHL.U32 R9, R10, 0x20, RZ ;  /* 0x000000200a097824 */ /* 0x000fe200078e00ff */
[----:B------:R-:W-:Y:S02]  /*3210*/  MOV R5, UR4 ;  /* 0x0000000400057c02 */ /* 0x000fe40008000f00 */
[-C--:B------:R-:W-:Y:S01]  /*3220*/  SHF.L.U32 R8, R8, R10.reuse, RZ ;  /* 0x0000000a08087219 */ /* 0x080fe200000006ff */
[----:B------:R1:W-:Y:S01]  /*3230*/  SYNCS.ARRIVE.TRANS64.RED RZ, [UR4], R6 ;  /* 0x00000006ffff79a7 */ /* 0x0003e20008000404 */
[----:B------:R-:W-:Y:S01]  /*3240*/  SHF.L.U32 R7, R0, R10, RZ ;  /* 0x0000000a00077219 */ /* 0x000fe200000006ff */
[----:B------:R1:W-:Y:S04]  /*3250*/  STS [UR6+0x110], R9 ;  /* 0x00011009ff007988 */ /* 0x0003e80008000806 */
[----:B------:R1:W-:Y:S04]  /*3260*/  STAS [R4.64], R10 ;  /* 0x0000000a04007dbd */ /* 0x0003e8000c0008ff */
[----:B------:R1:W-:Y:S04]  /*3270*/  ATOMS.OR RZ, [UR5+0x14], R8 ;  /* 0x00001408ffff798c */ /* 0x0003e8000b000005 */
[----:B------:R1:W-:Y:S04]  /*3280*/  ATOMS.OR RZ, [UR5+0x18], R7 ;  /* 0x00001807ffff798c */ /* 0x0003e8000b000005 */
[----:B------:R1:W-:Y:S02]  /*3290*/  ATOMS.XOR RZ, [UR5+0x10], R0 ;  /* 0x00001000ffff798c */ /* 0x0003e4000b800005 */
.L_x_57:
[----:B------:R-:W-:Y:S05]  /*32a0*/  BSYNC B0 ;  /* 0x0000000000007941 */ /* 0x000fea0003800000 */
.L_x_56:
[----:B------:R-:W-:Y:S05]  /*32b0*/  BRA.U UP1, `(.L_x_62) ;  /* 0x00000001016c7547 */ /* 0x000fea000b800000 */
[----:B------:R-:W-:-:S03]  /*32c0*/  UMOV UR4, 0xffffffff ;  /* 0xffffffff00047882 */ /* 0x000fc60000000000 */
[----:B------:R-:W-:Y:S05]  /*32d0*/  BRA.DIV UR4, `(.L_x_63) ;  /* 0x0000005204007947 */ /* 0x000fea000b800000 */
[----:B------:R-:W-:-:S13]  /*32e0*/  ELECT P6, URZ, PT ;  /* 0x0000000000ff782f */ /* 0x000fda00038c0000 */
.L_x_137:
[----:B------:R-:W-:Y:S05]  /*32f0*/  @!P6 BRA `(.L_x_62) ;  /* 0x00000000005ce947 */ /* 0x000fea0003800000 */
[----:B-1----:R-:W1:Y:S02]  /*3300*/  LDS R4, [UR5+0x10] ;  /* 0x00001005ff047984 */ /* 0x002e640008000800 */
[----:B-1----:R-:W-:-:S04]  /*3310*/  SHF.L.U32 R4, R4, 0x1f, RZ ;  /* 0x0000001f04047819 */ /* 0x002fc800000006ff */
[----:B------:R-:W1:Y:S02]  /*3320*/  SYNCS.PHASECHK.TRANS64.TRYWAIT P0, [UR5+0x8], R4 ;  /* 0x00000804ff0075a7 */ /* 0x000e640008001105 */
[----:B-1----:R-:W-:Y:S05]  /*3330*/  @P0 BRA `(.L_x_64) ;  /* 0x0000000000080947 */ /* 0x002fea0003800000 */
[----:B------:R-:W1:Y:S02]  /*3340*/  SYNCS.PHASECHK.TRANS64.TRYWAIT P0, [UR5+0x8], R4 ;  /* 0x00000804ff0075a7 */ /* 0x000e640008001105 */
[----:B-1----:R-:W-:Y:S05]  /*3350*/  @!P0 BRA `(.L_x_65) ;  /* 0x0000005000008947 */ /* 0x002fea0003800000 */
.L_x_64:
[----:B------:R-:W2:Y:S01]  /*3360*/  LDS R6, [UR6+0x110] ;  /* 0x00011006ff067984 */ /* 0x000ea20008000800 */
[----:B-1----:R-:W-:Y:S02]  /*3370*/  HFMA2 R0, -RZ, RZ, 0, 5.9604644775390625e-08 ;  /* 0x00000001ff007431 */ /* 0x002fe400000001ff */
[----:B------:R-:W-:Y:S01]  /*3380*/  IMAD.MOV.U32 R4, RZ, RZ, 0xffff ;  /* 0x0000ffffff047424 */ /* 0x000fe200078e00ff */
[----:B------:R-:W-:Y:S01]  /*3390*/  UPRMT UR4, UR48, 0x654, UR7 ;  /* 0x0000065430047896 */ /* 0x000fe20008000007 */
[----:B--2---:R-:W-:-:S03]  /*33a0*/  IMAD.SHL.U32 R5, R6, 0x20, RZ ;  /* 0x0000002006057824 */ /* 0x004fc600078e00ff */
[-C--:B------:R-:W-:Y:S02]  /*33b0*/  SHF.L.U32 R4, R4, R6.reuse, RZ ;  /* 0x0000000604047219 */ /* 0x080fe400000006ff */
[----:B------:R-:W-:Y:S01]  /*33c0*/  SHF.L.U32 R6, R0, R6, RZ ;  /* 0x0000000600067219 */ /* 0x000fe200000006ff */
[----:B------:R2:W-:Y:S04]  /*33d0*/  STS [UR6+0x110], R5 ;  /* 0x00011005ff007988 */ /* 0x0005e80008000806 */
[----:B------:R2:W-:Y:S04]  /*33e0*/  ATOMS.OR RZ, [UR5+0x14], R4 ;  /* 0x00001404ffff798c */ /* 0x0005e8000b000005 */
[----:B------:R2:W-:Y:S01]  /*33f0*/  ATOMS.OR RZ, [UR5+0x18], R6 ;  /* 0x00001806ffff798c */ /* 0x0005e2000b000005 */
[----:B------:R-:W-:Y:S03]  /*3400*/  SYNCS.ARRIVE.TRANS64.RED.A1T0 RZ, [UR4], RZ ;  /* 0x000000ffffff79a7 */ /* 0x000fe60008100404 */
[----:B------:R2:W-:Y:S01]  /*3410*/  ATOMS.XOR RZ, [UR5+0x10], R0 ;  /* 0x00001000ffff798c */ /* 0x0005e2000b800005 */
[----:B------:R-:W-:Y:S05]  /*3420*/  BRA `(.L_x_62) ;  /* 0x0000000000107947 */ /* 0x000fea0003800000 */
.L_x_55:
[----:B------:R-:W-:Y:S02]  /*3430*/  MOV R0, 0xffffffff ;  /* 0xffffffff00007802 */ /* 0x000fe40000000f00 */
[----:B------:R-:W-:-:S03]  /*3440*/  MOV R4, 0x3470 ;  /* 0x0000347000047802 */ /* 0x000fc60000000f00 */
[----:B------:R1:W-:Y:S04]  /*3450*/  STS [UR6+0x110], R0 ;  /* 0x00011000ff007988 */ /* 0x0003e80008000806 */
[----:B-1---5:R-:W-:Y:S05]  /*3460*/  CALL.REL.NOINC `($__internal_1_$__cuda_sm10x_tcgen05_guardrail_trap_phase_invalid_during_alloc) ;  /* 0x0000005400487944 */ /* 0x022fea0003c00000 */
.L_x_62:
[----:B------:R-:W-:Y:S05]  /*3470*/  WARPSYNC.ALL ;  /* 0x0000000000007948 */ /* 0x000fea0003800000 */
[----:B------:R-:W3:Y:S01]  /*3480*/  S2UR UR4, SR_CgaCtaId ;  /* 0x00000000000479c3 */ /* 0x000ee20000008800 */
[----:B------:R-:W-:Y:S01]  /*3490*/  UMOV UR26, 0x400 ;  /* 0x00000400001a7882 */ /* 0x000fe20000000000 */
[----:B------:R-:W-:-:S06]  /*34a0*/  NOP ;  /* 0x0000000000007918 */ /* 0x000fcc0000000000 */
[----:B------:R-:W-:Y:S06]  /*34b0*/  BAR.ARV 0x6, 0xa0 ;  /* 0x0182800000007b1d */ /* 0x000fec0000002000 */
[----:B------:R-:W4:Y:S01]  /*34c0*/  LDCU UR6, c[0x0][0x38c] ;  /* 0x00007180ff0677ac */ /* 0x000f220008000800 */
[----:B------:R-:W-:Y:S01]  /*34d0*/  LOP3.LUT R3, R3, 0xffff, RZ, 0xc0, !PT ;  /* 0x0000ffff03037812 */ /* 0x000fe200078ec0ff */
[----:B-1----:R-:W-:Y:S01]  /*34e0*/  IMAD.MOV.U32 R9, RZ, RZ, 0x1 ;  /* 0x00000001ff097424 */ /* 0x002fe200078e00ff */
[----:B------:R-:W-:Y:S01]  /*34f0*/  LOP3.LUT R2, R2, 0xffff, RZ, 0xc0, !PT ;  /* 0x0000ffff02027812 */ /* 0x000fe200078ec0ff */
[----:B------:R-:W-:Y:S01]  /*3500*/  IMAD.MOV.U32 R8, RZ, RZ, RZ ;  /* 0x000000ffff087224 */ /* 0x000fe200078e00ff */
[----:B------:R-:W-:Y:S01]  /*3510*/  R2UR UR28, R3 ;  /* 0x00000000031c72ca */ /* 0x000fe200000e0000 */
[----:B------:R-:W-:Y:S01]  /*3520*/  UMOV UR32, URZ ;  /* 0x000000ff00207c82 */ /* 0x000fe20008000000 */
[----:B------:R-:W-:-:S02]  /*3530*/  R2UR UR42, R2 ;  /* 0x00000000022a72ca */ /* 0x000fc400000e0000 */
[----:B------:R-:W-:Y:S01]  /*3540*/  CS2R R2, SRZ ;  /* 0x0000000000027805 */ /* 0x000fe2000001ff00 */
[----:B------:R-:W-:Y:S01]  /*3550*/  UMOV UR23, URZ ;  /* 0x000000ff00177c82 */ /* 0x000fe20008000000 */
[----:B---3--:R-:W-:Y:S01]  /*3560*/  ULEA UR26, UR4, UR26, 0x18 ;  /* 0x0000001a041a7291 */ /* 0x008fe2000f8ec0ff */
[----:B------:R-:W-:Y:S01]  /*3570*/  UMOV UR22, URZ ;  /* 0x000000ff00167c82 */ /* 0x000fe20008000000 */
[----:B------:R-:W-:Y:S02]  /*3580*/  UISETP.NE.AND UP3, UPT, UR47, URZ, UPT ;  /* 0x000000ff2f00728c */ /* 0x000fe4000bf65270 */
[----:B------:R-:W-:Y:S02]  /*3590*/  UIADD3 UR5, UPT, UPT, UR26, 0x4300, URZ ;  /* 0x000043001a057890 */ /* 0x000fe4000fffe0ff */
[----:B------:R-:W-:-:S03]  /*35a0*/  UIADD3 UR4, UPT, UPT, UR26, 0xa300, URZ ;  /* 0x0000a3001a047890 */ /* 0x000fc6000fffe0ff */
[----:B--2---:R-:W1:Y:S01]  /*35b0*/  LDS R0, [UR26+0x110] ;  /* 0x0001101aff007984 */ /* 0x004e620008000800 */
[----:B----4-:R-:W-:Y:S02]  /*35c0*/  UIADD3 UR6, UPT, UPT, UR6, 0x7f, URZ ;  /* 0x0000007f06067890 */ /* 0x010fe4000fffe0ff */
[----:B------:R-:W-:Y:S02]  /*35d0*/  USHF.R.U32.HI UR5, URZ, 0x4, UR5 ;  /* 0x00000004ff057899 */ /* 0x000fe40008011605 */
[----:B------:R-:W-:Y:S02]  /*35e0*/  USHF.R.S32.HI UR33, URZ, 0x1f, UR6 ;  /* 0x0000001fff217899 */ /* 0x000fe40008011406 */
[----:B------:R-:W-:Y:S02]  /*35f0*/  USHF.R.U32.HI UR4, URZ, 0x4, UR4 ;  /* 0x00000004ff047899 */ /* 0x000fe40008011604 */
[----:B------:R-:W-:Y:S02]  /*3600*/  ULEA.HI UR33, UR33, UR6, URZ, 0x7 ;  /* 0x0000000621217291 */ /* 0x000fe4000f8f38ff */
[----:B------:R-:W-:-:S02]  /*3610*/  ULOP3.LUT UR5, UR5, 0x3fff, URZ, 0xc0, !UPT ;  /* 0x00003fff05057892 */ /* 0x000fc4000f8ec0ff */
[----:B------:R-:W-:Y:S02]  /*3620*/  USHF.R.S32.HI UR33, URZ, 0x7, UR33 ;  /* 0x00000007ff217899 */ /* 0x000fe40008011421 */
[----:B------:R-:W-:Y:S02]  /*3630*/  ULOP3.LUT UR30, UR4, 0x3fff, URZ, 0xc0, !UPT ;  /* 0x00003fff041e7892 */ /* 0x000fe4000f8ec0ff */
[----:B------:R-:W-:Y:S01]  /*3640*/  UISETP.LT.AND UP0, UPT, UR33, 0x1, UPT ;  /* 0x000000012100788c */ /* 0x000fe2000bf01270 */
[----:B------:R-:W-:Y:S01]  /*3650*/  UMOV UR40, 0x0 ;  /* 0x0000000000287882 */ /* 0x000fe20000000000 */
[----:B------:R-:W-:Y:S01]  /*3660*/  UMOV UR41, 0x82004a0 ;  /* 0x082004a000297882 */ /* 0x000fe20000000000 */
[----:B------:R-:W-:Y:S02]  /*3670*/  ULOP3.LUT UR29, UR5, 0x10000, URZ, 0xfc, !UPT ;  /* 0x00010000051d7892 */ /* 0x000fe4000f8efcff */
[----:B------:R-:W-:Y:S02]  /*3680*/  ULOP3.LUT UR30, UR30, 0x10000, URZ, 0xfc, !UPT ;  /* 0x000100001e1e7892 */ /* 0x000fe4000f8efcff */
[----:B------:R-:W-:Y:S01]  /*3690*/  USEL UR43, UR33, 0x1, !UP0 ;  /* 0x00000001212b7887 */ /* 0x000fe2000c000000 */
[----:B------:R-:W-:Y:S01]  /*36a0*/  UMOV UR38, 0x0 ;  /* 0x0000000000267882 */ /* 0x000fe20000000000 */
[----:B------:R-:W-:Y:S01]  /*36b0*/  UMOV UR39, 0x82004a0 ;  /* 0x082004a000277882 */ /* 0x000fe20000000000 */
[----:B------:R-:W-:Y:S01]  /*36c0*/  UMOV UR36, 0x0 ;  /* 0x0000000000247882 */ /* 0x000fe20000000000 */
[----:B------:R-:W-:Y:S01]  /*36d0*/  UMOV UR37, 0x82004a0 ;  /* 0x082004a000257882 */ /* 0x000fe20000000000 */
[----:B------:R-:W-:Y:S01]  /*36e0*/  UMOV UR34, 0x0 ;  /* 0x0000000000227882 */ /* 0x000fe20000000000 */
[----:B------:R-:W-:Y:S01]  /*36f0*/  UMOV UR35, 0x82004a0 ;  /* 0x082004a000237882 */ /* 0x000fe20000000000 */
[----:B-1----:R-:W-:-:S15]  /*3700*/  R2UR UR44, R0 ;  /* 0x00000000002c72ca */ /* 0x002fde00000e0000 */
.L_x_73:
[C---:B------:R-:W-:Y:S02]  /*3710*/  LEA R0, R8.reuse, UR26, 0x3 ;  /* 0x0000001a08007c11 */ /* 0x040fe4000f8e18ff */
[----:B------:R-:W-:Y:S02]  /*3720*/  SHF.L.U32 R4, R3, 0x1f, RZ ;  /* 0x0000001f03047819 */ /* 0x000fe400000006ff */
[----:B------:R-:W-:Y:S02]  /*3730*/  LEA R5, R8, UR26, 0x4 ;  /* 0x0000001a08057c11 */ /* 0x000fe4000f8e20ff */
[----:B------:R-:W1:Y:S02]  /*3740*/  SYNCS.PHASECHK.TRANS64.TRYWAIT P0, [R0+URZ+0x60], R4 ;  /* 0x00006004000075a7 */ /* 0x000e6400080011ff */
[----:B-1-3--:R-:W-:Y:S05]  /*3750*/  @!P0 BRA `(.L_x_66) ;  /* 0x0000004c00188947 */ /* 0x00afea0003800000 */
.L_x_138:
[----:B-1----:R-:W1:Y:S01]  /*3760*/  LDS.128 R4, [R5+0xf0] ;  /* 0x0000f00005047984 */ /* 0x002e620000000c00 */
[----:B------:R-:W-:Y:S02]  /*3770*/  VIADD R0, R0, 0x70 ;  /* 0x0000007000007836 */ /* 0x000fe40000000000 */
[----:B------:R-:W-:Y:S01]  /*3780*/  VIADD R8, R8, 0x1 ;  /* 0x0000000108087836 */ /* 0x000fe20000000000 */
[----:B------:R-:W-:Y:S01]  /*3790*/  @!PT LDS RZ, [RZ] ;  /* 0x00000000fffff984 */ /* 0x000fe20000000800 */
[----:B------:R-:W-:Y:S01]  /*37a0*/  @!PT LDS RZ, [RZ] ;  /* 0x00000000fffff984 */ /* 0x000fe20000000800 */
[----:B------:R-:W-:Y:S01]  /*37b0*/  @!PT LDS RZ, [RZ] ;  /* 0x00000000fffff984 */ /* 0x000fe20000000800 */
[----:B------:R-:W-:Y:S01]  /*37c0*/  @!PT LDS RZ, [RZ] ;  /* 0x00000000fffff984 */ /* 0x000fe20000000800 */
[----:B------:R2:W-:Y:S06]  /*37d0*/  MEMBAR.ALL.CTA ;  /* 0x0000000000007992 */ /* 0x0005ec0000008000 */
[----:B--2---:R-:W2:Y:S01]  /*37e0*/  FENCE.VIEW.ASYNC.S ;  /* 0x00000000000073c6 */ /* 0x004ea20000000000 */
[----:B------:R-:W-:-:S04]  /*37f0*/  PRMT R0, RZ, 0x654, R0 ;  /* 0x00000654ff007816 */ /* 0x000fc80000000000 */
[----:B--2---:R2:W-:Y:S01]  /*3800*/  SYNCS.ARRIVE.TRANS64.RED.A1T0 RZ, [R0+URZ], RZ ;  /* 0x000000ff00ff79a7 */ /* 0x0045e200081004ff */
[----:B-1----:R-:W-:Y:S01]  /*3810*/  LOP3.LUT P1, RZ, R6, 0x1, RZ, 0xc0, !PT ;  /* 0x0000000106ff7812 */ /* 0x002fe2000782c0ff */
[----:B--2---:R-:W-:-:S12]  /*3820*/  BRA.U UP3, `(.L_x_67) ;  /* 0x0000000503087547 */ /* 0x004fd8000b800000 */
[----:B------:R-:W1:Y:S01]  /*3830*/  LDCU UR4, c[0x0][0x38c] ;  /* 0x00007180ff0477ac */ /* 0x000e620008000800 */
[----:B------:R-:W-:Y:S02]  /*3840*/  PLOP3.LUT P2, PT, PT, PT, PT, 0x80, 0x8 ;  /* 0x000000000008781c */ /* 0x000fe40003f4f070 */
[----:B------:R-:W-:Y:S01]  /*3850*/  SHF.L.U32 R4, R9, 0x1f, RZ ;  /* 0x0000001f09047819 */ /* 0x000fe200000006ff */
[----:B------:R-:W-:Y:S02]  /*3860*/  ULEA UR31, UR32, UR26, 0x3 ;  /* 0x0000001a201f7291 */ /* 0x000fe4000f8e18ff */
[----:B------:R-:W-:Y:S02]  /*3870*/  ULEA UR11, UR32, UR44, 0x6 ;  /* 0x0000002c200b7291 */ /* 0x000fe4000f8e30ff */
[----:B-1----:R-:W-:-:S06]  /*3880*/  UISETP.GE.AND UP0, UPT, UR4, 0x1, UPT ;  /* 0x000000010400788c */ /* 0x002fcc000bf06270 */
[----:B------:R-:W-:-:S05]  /*3890*/  PLOP3.LUT P0, PT, PT, PT, UP0, 0x80, 0x8 ;  /* 0x000000000008781c */ /* 0x000fca0003f0f008 */
[----:B------:R-:W-:-:S08]  /*38a0*/  @UP0 ULEA UR4, UR23, UR26, 0x3 ;  /* 0x0000001a17040291 */ /* 0x000fd0000f8e18ff */
[----:B------:R-:W-:-:S04]  /*38b0*/  @P0 SHF.L.U32 R0, R2, 0x1f, RZ ;  /* 0x0000001f02000819 */ /* 0x000fc800000006ff */
[----:B------:R1:W2:Y:S01]  /*38c0*/  @P0 SYNCS.PHASECHK.TRANS64.TRYWAIT P2, [UR4], R0 ;  /* 0x00000000ff0005a7 */ /* 0x0002a20008041104 */
[----:B------:R-:W3:Y:S02]  /*38d0*/  SYNCS.PHASECHK.TRANS64.TRYWAIT P0, [UR31+0xa0], R4 ;  /* 0x0000a004ff0075a7 */ /* 0x000ee4000800111f */
[----:B-123--:R-:W-:Y:S05]  /*38e0*/  @!P0 BRA `(.L_x_68) ;  /* 0x0000004800c88947 */ /* 0x00efea0003800000 */
.L_x_140:
[----:B------:R-:W-:Y:S01]  /*38f0*/  UMOV UR27, UR22 ;  /* 0x00000016001b7c82 */ /* 0x000fe20008000000 */
[----:B------:R-:W-:Y:S05]  /*3900*/  BRA.U !UP0, `(.L_x_69) ;  /* 0x0000000108c07547 */ /* 0x000fea000b800000 */
[----:B------:R-:W-:Y:S02]  /*3910*/  UIADD3 UR27, UPT, UPT, UR43, UR22, URZ ;  /* 0x000000162b1b7290 */ /* 0x000fe4000fffe0ff */
[----:B------:R-:W-:Y:S01]  /*3920*/  UPLOP3.LUT UP2, UPT, UPT, UPT, UPT, 0x40, 0x4 ;  /* 0x000000000004789c */ /* 0x000fe20003f4e870 */
[----:B------:R-:W-:Y:S01]  /*3930*/  UMOV UR24, UR33 ;  /* 0x0000002100187c82 */ /* 0x000fe20008000000 */
[----:B------:R-:W-:-:S09]  /*3940*/  UMOV UR10, UR23 ;  /* 0x00000017000a7c82 */ /* 0x000fd20008000000 */
.L_x_72:
[----:B--2---:R-:W-:Y:S01]  /*3950*/  ULEA UR5, UR10, UR26, 0x3 ;  /* 0x0000001a0a057291 */ /* 0x004fe2000f8e18ff */
[----:B---3--:R-:W-:Y:S11]  /*3960*/  @P2 BRA `(.L_x_70) ;  /* 0x00000000000c2947 */ /* 0x008ff60003800000 */
[----:B-1----:R-:W-:Y:S04]  /*3970*/  SHF.L.U32 R4, R2, 0x1f, RZ ;  /* 0x0000001f02047819 */ /* 0x002fe800000006ff */
[----:B------:R-:W1:Y:S02]  /*3980*/  SYNCS.PHASECHK.TRANS64.TRYWAIT P0, [UR5], R4 ;  /* 0x00000004ff0075a7 */ /* 0x000e640008001105 */
[----:B-1----:R-:W-:Y:S05]  /*3990*/  @!P0 BRA `(.L_x_71) ;  /* 0x0000004800b48947 */ /* 0x002fea0003800000 */
.L_x_70:
[----:B------:R-:W-:Y:S01]  /*39a0*/  UISETP.NE.AND UP0, UPT, UR24, 0x1, UPT ;  /* 0x000000011800788c */ /* 0x000fe2000bf05270 */
[----:B------:R-:W-:Y:S01]  /*39b0*/  PLOP3.LUT P2, PT, PT, PT, PT, 0x80, 0x8 ;  /* 0x000000000008781c */ /* 0x000fe20003f4f070 */
[----:B------:R-:W-:Y:S02]  /*39c0*/  UIADD3 UR4, UPT, UPT, UR10, 0x1, URZ ;  /* 0x000000010a047890 */ /* 0x000fe4000fffe0ff */
[----:B------:R-:W-:Y:S02]  /*39d0*/  UIADD3 UR25, UPT, UPT, UR5, 0x18, URZ ;  /* 0x0000001805197890 */ /* 0x000fe4000fffe0ff */
[----:B------:R-:W-:Y:S01]  /*39e0*/  UISETP.NE.AND UP1, UPT, UR4, 0x3, UPT ;  /* 0x000000030400788c */ /* 0x000fe2000bf25270 */
[----:B------:R-:W-:Y:S01]  /*39f0*/  PLOP3.LUT P0, PT, PT, PT, UP0, 0x80, 0x8 ;  /* 0x000000000008781c */ /* 0x000fe20003f0f008 */
[----:B------:R-:W-:Y:S02]  /*3a00*/  UIADD3 UR22, UPT, UPT, UR22, 0x1, URZ ;  /* 0x0000000116167890 */ /* 0x000fe4000fffe0ff */
[----:B------:R-:W-:Y:S02]  /*3a10*/  USEL UR6, URZ, 0x1, UP1 ;  /* 0x00000001ff067887 */ /* 0x000fe40008800000 */
[----:B------:R-:W-:Y:S02]  /*3a20*/  USEL UR23, UR4, URZ, UP1 ;  /* 0x000000ff04177287 */ /* 0x000fe40008800000 */
[----:B------:R-:W-:Y:S02]  /*3a30*/  UIADD3 UR24, UPT, UPT, UR24, -0x1, URZ ;  /* 0xffffffff18187890 */ /* 0x000fe4000fffe0ff */
[----:B------:R-:W-:Y:S01]  /*3a40*/  @UP0 ULEA UR4, UR23, UR26, 0x3 ;  /* 0x0000001a17040291 */ /* 0x000fe2000f8e18ff */
[----:B------:R-:W-:Y:S01]  /*3a50*/  LOP3.LUT R2, R2, UR6, RZ, 0x3c, !PT ;  /* 0x0000000602027c12 */ /* 0x000fe2000f8e3cff */
[----:B------:R-:W-:Y:S02]  /*3a60*/  ULEA UR6, UR10, UR30, 0x9 ;  /* 0x0000001e0a067291 */ /* 0x000fe4000f8e48ff */
[----:B------:R-:W-:Y:S01]  /*3a70*/  UISETP.NE.AND UP0, UPT, UR22, UR27, UPT ;  /* 0x0000001b1600728c */ /* 0x000fe2000bf05270 */
[----:B-1----:R-:W-:Y:S01]  /*3a80*/  @P0 SHF.L.U32 R0, R2, 0x1f, RZ ;  /* 0x0000001f02000819 */ /* 0x002fe200000006ff */
[----:B------:R-:W-:Y:S02]  /*3a90*/  UIADD3 UR20, UPT, UPT, UR6, 0x2, URZ ;  /* 0x0000000206147890 */ /* 0x000fe4000fffe0ff */
[----:B------:R-:W-:Y:S01]  /*3aa0*/  UIADD3 UR16, UPT, UPT, UR6, 0x4, URZ ;  /* 0x0000000406107890 */ /* 0x000fe2000fffe0ff */
[----:B------:R2:W3:Y:S01]  /*3ab0*/  @P0 SYNCS.PHASECHK.TRANS64.TRYWAIT P2, [UR4], R0 ;  /* 0x00000000ff0005a7 */ /* 0x0004e20008041104 */
[----:B------:R-:W-:Y:S02]  /*3ac0*/  ULEA UR4, UR10, UR29, 0x9 ;  /* 0x0000001d0a047291 */ /* 0x000fe4000f8e48ff */
[----:B------:R-:W-:Y:S02]  /*3ad0*/  UIADD3 UR12, UPT, UPT, UR6, 0x6, URZ ;  /* 0x00000006060c7890 */ /* 0x000fe4000fffe0ff */
[----:B------:R-:W-:Y:S02]  /*3ae0*/  UIADD3 UR18, UPT, UPT, UR4, 0x2, URZ ;  /* 0x0000000204127890 */ /* 0x000fe4000fffe0ff */
[----:B------:R-:W-:Y:S02]  /*3af0*/  UIADD3 UR14, UPT, UPT, UR4, 0x4, URZ ;  /* 0x00000004040e7890 */ /* 0x000fe4000fffe0ff */
[----:B------:R-:W-:Y:S01]  /*3b00*/  UIADD3 UR8, UPT, UPT, UR4, 0x6, URZ ;  /* 0x0000000604087890 */ /* 0x000fe2000fffe0ff */
[----:B------:R-:W-:Y:S01]  /*3b10*/  UMOV UR7, 0x40004040 ;  /* 0x4000404000077882 */ /* 0x000fe20000000000 */
[----:B------:R-:W-:Y:S01]  /*3b20*/  UMOV UR5, 0x40004040 ;  /* 0x4000404000057882 */ /* 0x000fe20000000000 */
[----:B------:R-:W-:Y:S01]  /*3b30*/  UMOV UR21, 0x40004040 ;  /* 0x4000404000157882 */ /* 0x000fe20000000000 */
[----:B------:R2:W-:Y:S01]  /*3b40*/  UTCIMMA.2CTA gdesc[UR4], gdesc[UR6], tmem[UR11], tmem[UR40], idesc[UR41], UP2 ;  /* 0x00ff2806040075ea */ /* 0x0005e2000920010b */
[----:B------:R-:W-:Y:S01]  /*3b50*/  UPLOP3.LUT UP2, UPT, UPT, UPT, UPT, 0x80, 0x8 ;  /* 0x000000000008789c */ /* 0x000fe20003f4f070 */
[----:B------:R-:W-:Y:S01]  /*3b60*/  UMOV UR19, 0x40004040 ;  /* 0x4000404000137882 */ /* 0x000fe20000000000 */
[----:B------:R-:W-:Y:S01]  /*3b70*/  UMOV UR17, 0x40004040 ;  /* 0x4000404000117882 */ /* 0x000fe20000000000 */
[----:B------:R2:W-:Y:S01]  /*3b80*/  UTCIMMA.2CTA gdesc[UR18], gdesc[UR20], tmem[UR11], tmem[UR38], idesc[UR39], UPT ;  /* 0x00ff2614120075ea */ /* 0x0005e2000ba0010b */
[----:B------:R-:W-:Y:S01]  /*3b90*/  UMOV UR15, 0x40004040 ;  /* 0x40004040000f7882 */ /* 0x000fe20000000000 */
[----:B------:R-:W-:Y:S01]  /*3ba0*/  UMOV UR13, 0x40004040 ;  /* 0x40004040000d7882 */ /* 0x000fe20000000000 */
[----:B------:R-:W-:Y:S01]  /*3bb0*/  UMOV UR9, 0x40004040 ;  /* 0x4000404000097882 */ /* 0x000fe20000000000 */
[----:B------:R2:W-:Y:S01]  /*3bc0*/  UTCIMMA.2CTA gdesc[UR14], gdesc[UR16], tmem[UR11], tmem[UR36], idesc[UR37], UPT ;  /* 0x00ff24100e0075ea */ /* 0x0005e2000ba0010b */
[----:B------:R2:W-:Y:S01]  /*3bd0*/  UTCIMMA.2CTA gdesc[UR8], gdesc[UR12], tmem[UR11], tmem[UR34], idesc[UR35], UPT ;  /* 0x00ff220c080075ea */ /* 0x0005e2000ba0010b */
[----:B------:R2:W-:Y:S01]  /*3be0*/  UTCBAR.2CTA.MULTICAST [UR25], URZ, UR28 ;  /* 0x000000ff190073e9 */ /* 0x0005e2000820081c */
[----:B------:R-:W-:Y:S01]  /*3bf0*/  UMOV UR10, UR23 ;  /* 0x00000017000a7c82 */ /* 0x000fe20008000000 */
[----:B------:R-:W-:Y:S05]  /*3c00*/  BRA.U UP0, `(.L_x_72) ;  /* 0xfffffffd00507547 */ /* 0x000fea000b83ffff */
.L_x_69:
[----:B--2---:R-:W-:Y:S01]  /*3c10*/  UIADD3 UR4, UPT, UPT, UR31, 0x80, URZ ;  /* 0x000000801f047890 */ /* 0x004fe2000fffe0ff */
[----:B------:R-:W-:-:S08]  /*3c20*/  UMOV UR22, UR27 ;  /* 0x0000001b00167c82 */ /* 0x000fd00008000000 */
[----:B------:R2:W-:Y:S01]  /*3c30*/  UTCBAR.2CTA.MULTICAST [UR4], URZ, UR42 ;  /* 0x000000ff040073e9 */ /* 0x0005e2000820082a */
[----:B------:R-:W-:Y:S02]  /*3c40*/  NOP ;  /* 0x0000000000007918 */ /* 0x000fe40000000000 */
.L_x_67:
[----:B--2---:R-:W-:Y:S01]  /*3c50*/  UIADD3 UR4, UPT, UPT, UR32, 0x1, URZ ;  /* 0x0000000120047890 */ /* 0x004fe2000fffe0ff */
[----:B------:R-:W-:-:S03]  /*3c60*/  ISETP.NE.AND P0, PT, R8, 0x2, PT ;  /* 0x000000020800780c */ /* 0x000fc60003f05270 */
[----:B------:R-:W-:Y:S01]  /*3c70*/  UISETP.NE.AND UP0, UPT, UR4, 0x4, UPT ;  /* 0x000000040400788c */ /* 0x000fe2000bf05270 */
[----:B-1----:R-:W-:Y:S02]  /*3c80*/  SEL R0, RZ, 0x1, P0 ;  /* 0x00000001ff007807 */ /* 0x002fe40000000000 */
[----:B------:R-:W-:Y:S01]  /*3c90*/  SEL R8, R8, RZ, P0 ;  /* 0x000000ff08087207 */ /* 0x000fe20000000000 */
[----:B------:R-:W-:Y:S01]  /*3ca0*/  USEL UR5, URZ, 0x1, UP0 ;  /* 0x00000001ff057887 */ /* 0x000fe20008000000 */
[----:B------:R-:W-:Y:S01]  /*3cb0*/  LOP3.LUT R3, R3, R0, RZ, 0x3c, !PT ;  /* 0x0000000003037212 */ /* 0x000fe200078e3cff */
[----:B------:R-:W-:-:S04]  /*3cc0*/  USEL UR32, UR4, URZ, UP0 ;  /* 0x000000ff04207287 */ /* 0x000fc80008000000 */
[----:B------:R-:W-:Y:S01]  /*3cd0*/  LOP3.LUT R9, R9, UR5, RZ, 0x3c, !PT ;  /* 0x0000000509097c12 */ /* 0x000fe2000f8e3cff */
[----:B------:R-:W-:Y:S07]  /*3ce0*/  @P1 BRA `(.L_x_73) ;  /* 0xfffffff800881947 */ /* 0x000fee000383ffff */
[----:B------:R-:W1:Y:S01]  /*3cf0*/  S2UR UR8, SR_CgaCtaId ;  /* 0x00000000000879c3 */ /* 0x000e620000008800 */
[----:B------:R-:W-:Y:S01]  /*3d00*/  ELECT P0, URZ, PT ;  /* 0x0000000000ff782f */ /* 0x000fe20003800000 */
[----:B------:R-:W-:Y:S01]  /*3d10*/  HFMA2 R0, -RZ, RZ, 0, 5.9604644775390625e-08 ;  /* 0x00000001ff007431 */ /* 0x000fe200000001ff */
[----:B------:R-:W-:-:S05]  /*3d20*/  UMOV UR4, 0x40 ;  /* 0x0000004000047882 */ /* 0x000fca0000000000 */
[----:B------:R-:W-:Y:S01]  /*3d30*/  UVIRTCOUNT.DEALLOC.SMPOOL 0x80 ;  /* 0x000000800000784c */ /* 0x000fe20000000000 */
[----:B------:R-:W-:Y:S02]  /*3d40*/  UISETP.NE.AND UP1, UPT, UR47, URZ, UPT ;  /* 0x000000ff2f00728c */ /* 0x000fe4000bf25270 */
[----:B-1----:R-:W-:-:S09]  /*3d50*/  ULEA UR8, UR8, UR4, 0x18 ;  /* 0x0000000408087291 */ /* 0x002fd2000f8ec0ff */
[----:B------:R1:W-:Y:S01]  /*3d60*/  @P0 STS.U8 [UR8+0x1c], R0 ;  /* 0x00001c00ff000988 */ /* 0x0003e20008000008 */
[----:B------:R-:W-:Y:S05]  /*3d70*/  BRA.U UP1, `(.L_x_74) ;  /* 0x0000000101a07547 */ /* 0x000fea000b800000 */
[----:B------:R-:W-:Y:S01]  /*3d80*/  UIADD3 UR7, UPT, UPT, UR26, 0xa0, URZ ;  /* 0x000000a01a077890 */ /* 0x000fe2000fffe0ff */
[----:B------:R-:W-:-:S03]  /*3d90*/  SHF.L.U32 R2, R9, 0x1f, RZ ;  /* 0x0000001f09027819 */ /* 0x000fc600000006ff */
[----:B------:R-:W-:-:S09]  /*3da0*/  ULEA UR4, UR32, UR7, 0x3 ;  /* 0x0000000720047291 */ /* 0x000fd2000f8e18ff */
[----:B------:R-:W2:Y:S02]  /*3db0*/  SYNCS.PHASECHK.TRANS64.TRYWAIT P0, [UR4], R2 ;  /* 0x00000002ff0075a7 */ /* 0x000ea40008001104 */
[----:B--2---:R-:W-:Y:S05]  /*3dc0*/  @!P0 BRA `(.L_x_75) ;  /* 0x0000004400c08947 */ /* 0x004fea0003800000 */
.L_x_143:
[----:B------:R-:W-:-:S04]  /*3dd0*/  UIADD3 UR4, UPT, UPT, UR32, 0x1, URZ ;  /* 0x0000000120047890 */ /* 0x000fc8000fffe0ff */
[----:B------:R-:W-:-:S04]  /*3de0*/  UISETP.NE.AND UP0, UPT, UR4, 0x4, UPT ;  /* 0x000000040400788c */ /* 0x000fc8000bf05270 */
[----:B------:R-:W-:Y:S02]  /*3df0*/  USEL UR6, URZ, 0x1, UP0 ;  /* 0x00000001ff067887 */ /* 0x000fe40008000000 */
[----:B------:R-:W-:-:S04]  /*3e00*/  USEL UR4, UR4, URZ, UP0 ;  /* 0x000000ff04047287 */ /* 0x000fc80008000000 */
[----:B------:R-:W-:Y:S01]  /*3e10*/  ULEA UR5, UR4, UR7, 0x3 ;  /* 0x0000000704057291 */ /* 0x000fe2000f8e18ff */
[----:B-1----:R-:W-:-:S04]  /*3e20*/  LOP3.LUT R2, R9, UR6, RZ, 0x3c, !PT ;  /* 0x0000000609027c12 */ /* 0x002fc8000f8e3cff */
[----:B------:R-:W-:-:S04]  /*3e30*/  SHF.L.U32 R3, R2, 0x1f, RZ ;  /* 0x0000001f02037819 */ /* 0x000fc800000006ff */
[----:B------:R-:W1:Y:S02]  /*3e40*/  SYNCS.PHASECHK.TRANS64.TRYWAIT P0, [UR5], R3 ;  /* 0x00000003ff0075a7 */ /* 0x000e640008001105 */
[----:B-1----:R-:W-:Y:S05]  /*3e50*/  @!P0 BRA `(.L_x_76) ;  /* 0x0000004400b48947 */ /* 0x002fea0003800000 */
.L_x_145:
        /* <DEDUP_REMOVED lines=9> */
.L_x_147:
[----:B------:R-:W-:-:S04]  /*3ef0*/  UIADD3 UR4, UPT, UPT, UR4, 0x1, URZ ;  /* 0x0000000104047890 */ /* 0x000fc8000fffe0ff */
[----:B------:R-:W-:-:S04]  /*3f00*/  UISETP.NE.AND UP0, UPT, UR4, 0x4, UPT ;  /* 0x000000040400788c */ /* 0x000fc8000bf05270 */
[----:B------:R-:W-:Y:S02]  /*3f10*/  USEL UR5, URZ, 0x1, UP0 ;  /* 0x00000001ff057887 */ /* 0x000fe40008000000 */
[----:B------:R-:W-:-:S04]  /*3f20*/  USEL UR4, UR4, URZ, UP0 ;  /* 0x000000ff04047287 */ /* 0x000fc80008000000 */
[----:B------:R-:W-:Y:S01]  /*3f30*/  ULEA UR4, UR4, UR7, 0x3 ;  /* 0x0000000704047291 */ /* 0x000fe2000f8e18ff */
[----:B------:R-:W-:-:S04]  /*3f40*/  LOP3.LUT R2, R2, UR5, RZ, 0x3c, !PT ;  /* 0x0000000502027c12 */ /* 0x000fc8000f8e3cff */
[----:B------:R-:W-:Y:S01]  /*3f50*/  SHF.L.U32 R2, R2, 0x1f, RZ ;  /* 0x0000001f02027819 */ /* 0x000fe200000006ff */
[----:B-1----:R-:W-:-:S04]  /*3f60*/  IMAD.U32 R0, RZ, RZ, UR4 ;  /* 0x00000004ff007e24 */ /* 0x002fc8000f8e00ff */
[----:B------:R1:W2:Y:S03]  /*3f70*/  SYNCS.PHASECHK.TRANS64.TRYWAIT P0, [R0+URZ], R2 ;  /* 0x00000002000075a7 */ /* 0x0002a600080011ff */
[----:B--2---:R-:W-:Y:S05]  /*3f80*/  @!P0 NANOSLEEP.SYNCS 0x989680 ;  /* 0x009896800000895d */ /* 0x004fea0003900000 */
[----:B------:R-:W2:Y:S02]  /*3f90*/  @!P0 SYNCS.PHASECHK.TRANS64 P0, [R0+URZ], R2 ;  /* 0x00000002000085a7 */ /* 0x000ea400080010ff */
[----:B--2---:R-:W-:Y:S05]  /*3fa0*/  @P0 BRA `(.L_x_78) ;  /* 0x0000000000200947 */ /* 0x004fea0003800000 */
.L_x_79:
[----:B--2---:R2:W4:Y:S02]  /*3fb0*/  SYNCS.PHASECHK.TRANS64.TRYWAIT P0, [R0+URZ], R2 ;  /* 0x00000002000075a7 */ /* 0x00452400080011ff */
[----:B----4-:R-:W-:Y:S05]  /*3fc0*/  @!P0 NANOSLEEP.SYNCS 0x989680 ;  /* 0x009896800000895d */ /* 0x010fea0003900000 */
[----:B------:R-:W4:Y:S02]  /*3fd0*/  @!P0 SYNCS.PHASECHK.TRANS64 P0, [R0+URZ], R2 ;  /* 0x00000002000085a7 */ /* 0x000f2400080010ff */
[----:B----4-:R-:W-:Y:S05]  /*3fe0*/  @!P0 BRA `(.L_x_79) ;  /* 0xfffffffc00f08947 */ /* 0x010fea000383ffff */
[----:B------:R-:W-:Y:S05]  /*3ff0*/  BRA `(.L_x_78) ;  /* 0x00000000000c7947 */ /* 0x000fea0003800000 */
.L_x_74:
[----:B------:R-:W-:-:S04]  /*4000*/  UIADD3 UR4, UPT, UPT, UR26, 0xe0, URZ ;  /* 0x000000e01a047890 */ /* 0x000fc8000fffe0ff */
[----:B------:R-:W-:-:S09]  /*4010*/  UPRMT UR4, UR48, 0x654, UR4 ;  /* 0x0000065430047896 */ /* 0x000fd20008000004 */
[----:B------:R-:W-:Y:S03]  /*4020*/  SYNCS.ARRIVE.TRANS64.RED.A1T0 RZ, [UR4], RZ ;  /* 0x000000ffffff79a7 */ /* 0x000fe60008100404 */
.L_x_78:
[----:B-12---:R-:W-:Y:S01]  /*4030*/  SHF.L.U32 R2, RZ, 0x1f, RZ ;  /* 0x0000001fff027819 */ /* 0x006fe200000006ff */
[----:B------:R-:W-:Y:S01]  /*4040*/  UIADD3 UR4, UPT, UPT, UR26, 0xe0, URZ ;  /* 0x000000e01a047890 */ /* 0x000fe2000fffe0ff */
[----:B------:R-:W-:Y:S02]  /*4050*/  PLOP3.LUT P0, PT, PT, PT, UP1, 0x80, 0x8 ;  /* 0x000000000008781c */ /* 0x000fe40003f0f018 */
[----:B------:R-:W1:Y:S02]  /*4060*/  SYNCS.PHASECHK.TRANS64.TRYWAIT P1, [UR26+0xe0], R2 ;  /* 0x0000e002ff0075a7 */ /* 0x000e64000802111a */
[----:B-1----:R-:W-:Y:S09]  /*4070*/  @!P1 BRA `(.L_x_80) ;  /* 0x00000044005c9947 */ /* 0x002ff20003800000 */
.L_x_149:
[----:B------:R-:W-:Y:S01]  /*4080*/  @!UP1 UPRMT UR4, UR48, 0x654, UR4 ;  /* 0x0000065430049896 */ /* 0x000fe20008000004 */
[----:B------:R-:W-:Y:S01]  /*4090*/  UMOV UR5, 0xffff ;  /* 0x0000ffff00057882 */ /* 0x000fe20000000000 */
[----:B------:R-:W-:-:S07]  /*40a0*/  UMOV UR6, 0x1 ;  /* 0x0000000100067882 */ /* 0x000fce0000000000 */
[----:B------:R-:W-:Y:S01]  /*40b0*/  @!P0 SYNCS.ARRIVE.TRANS64.RED.A1T0 RZ, [UR4], RZ ;  /* 0x000000ffffff89a7 */ /* 0x000fe20008100404 */
[----:B------:R-:W-:Y:S01]  /*40c0*/  NOP ;  /* 0x0000000000007918 */ /* 0x000fe20000000000 */
[----:B-1----:R-:W1:Y:S01]  /*40d0*/  LDS R0, [UR8+0x14] ;  /* 0x00001408ff007984 */ /* 0x002e620008000800 */
[----:B------:R-:W-:-:S04]  /*40e0*/  ULOP3.LUT UR4, UR44, 0xffff, URZ, 0xc0, !UPT ;  /* 0x0000ffff2c047892 */ /* 0x000fc8000f8ec0ff */
[----:B------:R-:W-:-:S04]  /*40f0*/  USHF.R.U32.HI UR4, URZ, 0x5, UR4 ;  /* 0x00000005ff047899 */ /* 0x000fc80008011604 */
[----:B------:R-:W-:Y:S02]  /*4100*/  USHF.L.U32 UR5, UR5, UR4, URZ ;  /* 0x0000000405057299 */ /* 0x000fe400080006ff */
[----:B------:R-:W-:-:S04]  /*4110*/  USHF.L.U32 UR4, UR6, UR4, URZ ;  /* 0x0000000406047299 */ /* 0x000fc800080006ff */
[----:B-1----:R-:W-:-:S04]  /*4120*/  LOP3.LUT R0, R0, UR5, RZ, 0xc0, !PT ;  /* 0x0000000500007c12 */ /* 0x002fc8000f8ec0ff */
[----:B------:R-:W-:-:S13]  /*4130*/  ISETP.NE.AND P0, PT, R0, UR5, PT ;  /* 0x0000000500007c0c */ /* 0x000fda000bf05270 */
[----:B------:R-:W-:Y:S05]  /*4140*/  @P0 BRA `(.L_x_81) ;  /* 0x0000000000580947 */ /* 0x000fea0003800000 */
[----:B------:R-:W1:Y:S02]  /*4150*/  LDS R0, [UR8+0x18] ;  /* 0x00001808ff007984 */ /* 0x000e640008000800 */
[----:B-1----:R-:W-:-:S04]  /*4160*/  LOP3.LUT R0, R0, UR4, RZ, 0xc0, !PT ;  /* 0x0000000400007c12 */ /* 0x002fc8000f8ec0ff */
[----:B------:R-:W-:-:S13]  /*4170*/  ISETP.NE.AND P0, PT, R0, UR4, PT ;  /* 0x0000000400007c0c */ /* 0x000fda000bf05270 */
[----:B------:R-:W-:Y:S05]  /*4180*/  @P0 BRA `(.L_x_82) ;  /* 0x00000000003c0947 */ /* 0x000fea0003800000 */
[----:B------:R-:W1:Y:S01]  /*4190*/  S2R R2, SR_LANEID ;  /* 0x0000000000027919 */ /* 0x000e620000000000 */
[----:B------:R-:W-:-:S06]  /*41a0*/  ULOP3.LUT UR5, URZ, UR5, URZ, 0x33, !UPT ;  /* 0x00000005ff057292 */ /* 0x000fcc000f8e33ff */
[----:B------:R-:W-:-:S04]  /*41b0*/  IMAD.U32 R0, RZ, RZ, UR5 ;  /* 0x00000005ff007e24 */ /* 0x000fc8000f8e00ff */
[----:B------:R2:W4:Y:S02]  /*41c0*/  REDUX UR7, R0 ;  /* 0x00000000000773c4 */ /* 0x0005240000000000 */
[----:B------:R1:W-:Y:S01]  /*41d0*/  UTCATOMSWS.AND URZ, UR5 ;  /* 0x0000000500ff79e3 */ /* 0x0003e20008000000 */
[----:B--2---:R-:W-:Y:S01]  /*41e0*/  LOP3.LUT R0, RZ, UR4, RZ, 0x33, !PT ;  /* 0x00000004ff007c12 */ /* 0x004fe2000f8e33ff */
[----:B------:R-:W-:Y:S02]  /*41f0*/  VOTEU.ANY UR4, UPT, PT ;  /* 0x0000000000047886 */ /* 0x000fe400038e0100 */
[----:B------:R-:W-:Y:S02]  /*4200*/  UFLO.U32 UR4, UR4 ;  /* 0x00000004000472bd */ /* 0x000fe400080e0000 */
[----:B------:R-:W2:Y:S04]  /*4210*/  REDUX UR6, R0 ;  /* 0x00000000000673c4 */ /* 0x000ea80000000000 */
[----:B-1----:R-:W-:-:S02]  /*4220*/  ISETP.EQ.U32.AND P0, PT, R2, UR4, PT ;  /* 0x0000000402007c0c */ /* 0x002fc4000bf02070 */
[----:B----4-:R-:W-:-:S11]  /*4230*/  MOV R2, UR7 ;  /* 0x0000000700027c02 */ /* 0x010fd60008000f00 */
[----:B------:R1:W-:Y:S01]  /*4240*/  @P0 ATOMS.AND RZ, [UR8+0x14], R2 ;  /* 0x00001402ffff098c */ /* 0x0003e2000a800008 */
[----:B--2---:R-:W-:-:S05]  /*4250*/  IMAD.U32 R0, RZ, RZ, UR6 ;  /* 0x00000006ff007e24 */ /* 0x004fca000f8e00ff */
[----:B------:R1:W-:Y:S01]  /*4260*/  @P0 ATOMS.AND RZ, [UR8+0x18], R0 ;  /* 0x00001800ffff098c */ /* 0x0003e2000a800008 */
[----:B------:R-:W-:Y:S05]  /*4270*/  BRA `(.L_x_83) ;  /* 0x0000000000147947 */ /* 0x000fea0003800000 */
.L_x_82:
[----:B------:R-:W-:Y:S02]  /*4280*/  MOV R2, 0x42a0 ;  /* 0x000042a000027802 */ /* 0x000fe40000000f00 */
[----:B---3-5:R-:W-:Y:S05]  /*4290*/  CALL.REL.NOINC `($__internal_0_$__cuda_sm10x_tcgen05_guardrail_trap_col_being_dealloced_not_returned_by_alloc) ;  /* 0x0000004400b07944 */ /* 0x028fea0003c00000 */
[----:B------:R-:W-:Y:S05]  /*42a0*/  BRA `(.L_x_83) ;  /* 0x0000000000087947 */ /* 0x000fea0003800000 */
.L_x_81:
[----:B------:R-:W-:Y:S02]  /*42b0*/  MOV R2, 0x42d0 ;  /* 0x000042d000027802 */ /* 0x000fe40000000f00 */
[----:B---3-5:R-:W-:Y:S05]  /*42c0*/  CALL.REL.NOINC `($__internal_2_$__cuda_sm10x_tcgen05_guardrail_trap_unallocated_columns_being_dealloced) ;  /* 0x0000004400bc7944 */ /* 0x028fea0003c00000 */
.L_x_83:
[----:B------:R-:W-:Y:S01]  /*42d0*/  NOP ;  /* 0x0000000000007918 */ /* 0x000fe20000000000 */
[----:B------:R-:W-:Y:S05]  /*42e0*/  EXIT ;  /* 0x000000000000794d */ /* 0x000fea0003800000 */
.L_x_54:
[----:B------:R-:W-:-:S09]  /*42f0*/  UISETP.NE.OR UP0, UPT, UR25, 0x3, !UP3 ;  /* 0x000000031900788c */ /* 0x000fd2000df05670 */
[----:B------:R-:W-:Y:S05]  /*4300*/  BRA.U UP0, `(.L_x_84) ;  /* 0x0000000d00b47547 */ /* 0x000fea000b800000 */
[----:B------:R-:W1:Y:S01]  /*4310*/  LDCU UR31, c[0x0][0x370] ;  /* 0x00006e00ff1f77ac */ /* 0x000e620008000800 */
[----:B------:R-:W2:Y:S01]  /*4320*/  LDC.64 R16, c[0x0][0x348] ;  /* 0x0000d200ff107b82 */ /* 0x000ea20000000a00 */
[----:B------:R-:W-:Y:S02]  /*4330*/  HFMA2 R13, -RZ, RZ, 0, 0 ;  /* 0x00000000ff0d7431 */ /* 0x000fe400000001ff */
[----:B------:R-:W-:Y:S01]  /*4340*/  IMAD.MOV.U32 R15, RZ, RZ, 0x1 ;  /* 0x00000001ff0f7424 */ /* 0x000fe200078e00ff */
[----:B------:R-:W1:Y:S01]  /*4350*/  LDCU.128 UR32, c[0x0][0xb10] ;  /* 0x00016200ff2077ac */ /* 0x000e620008000c00 */
[----:B------:R-:W-:Y:S01]  /*4360*/  IMAD.MOV.U32 R14, RZ, RZ, RZ ;  /* 0x000000ffff0e7224 */ /* 0x000fe200078e00ff */
[----:B------:R-:W-:Y:S01]  /*4370*/  MOV R7, 0x1000 ;  /* 0x0000100000077802 */ /* 0x000fe20000000f00 */
[----:B------:R-:W3:Y:S01]  /*4380*/  LDCU UR30, c[0x0][0x374] ;  /* 0x00006e80ff1e77ac */ /* 0x000ee20008000800 */
[----:B------:R-:W4:Y:S01]  /*4390*/  LDC.64 R2, c[0x0][0x888] ;  /* 0x00022200ff027b82 */ /* 0x000f220000000a00 */
[----:B------:R-:W3:Y:S01]  /*43a0*/  LDCU UR15, c[0x0][0xb0c] ;  /* 0x00016180ff0f77ac */ /* 0x000ee20008000800 */
[----:B------:R-:W2:Y:S06]  /*43b0*/  LDCU UR40, c[0x0][0xb20] ;  /* 0x00016400ff2877ac */ /* 0x000eac0008000800 */
[----:B------:R-:W4:Y:S01]  /*43c0*/  LDC.64 R4, c[0x0][0x890] ;  /* 0x00022400ff047b82 */ /* 0x000f220000000a00 */
[----:B------:R-:W2:Y:S01]  /*43d0*/  LDCU UR4, c[0x0][0xb30] ;  /* 0x00016600ff0477ac */ /* 0x000ea20008000800 */
[----:B------:R-:W-:Y:S01]  /*43e0*/  UMOV UR21, 0x400 ;  /* 0x0000040000157882 */ /* 0x000fe20000000000 */
[----:B-1----:R-:W-:-:S02]  /*43f0*/  UIMAD.WIDE.U32 UR6, UR31, UR32, URZ ;  /* 0x000000201f0672a5 */ /* 0x002fc4000f8e00ff */
[----:B---3--:R-:W-:Y:S02]  /*4400*/  UIMAD.WIDE.U32 UR8, UR30, UR35, URZ ;  /* 0x000000231e0872a5 */ /* 0x008fe4000f8e00ff */
[----:B------:R-:W-:Y:S02]  /*4410*/  ULEA UR21, UR46, UR21, 0x18 ;  /* 0x000000152e157291 */ /* 0x000fe4000f8ec0ff */
[----:B------:R-:W-:Y:S02]  /*4420*/  UPLOP3.LUT UP3, UPT, UPT, UPT, UPT, 0x40, 0x4 ;  /* 0x000000000004789c */ /* 0x000fe40003f6e870 */
[----:B------:R-:W-:Y:S01]  /*4430*/  UIADD3 UR37, UPT, UPT, UR21, 0x38, URZ ;  /* 0x0000003815257890 */ /* 0x000fe2000fffe0ff */
[----:B------:R-:W-:Y:S01]  /*4440*/  UMOV UR6, UR7 ;  /* 0x0000000700067c82 */ /* 0x000fe20008000000 */
[----:B------:R-:W-:Y:S01]  /*4450*/  UMOV UR38, UR9 ;  /* 0x0000000900267c82 */ /* 0x000fe20008000000 */
[----:B------:R-:W-:Y:S02]  /*4460*/  UISETP.GE.AND UP0, UPT, UR42, 0x1, UPT ;  /* 0x000000012a00788c */ /* 0x000fe4000bf06270 */
[----:B------:R-:W-:Y:S01]  /*4470*/  UISETP.NE.AND UP4, UPT, UR42, 0x1, UPT ;  /* 0x000000012a00788c */ /* 0x000fe2000bf85270 */
[----:B------:R-:W1:Y:S01]  /*4480*/  LDCU.64 UR22, c[0x0][0xb28] ;  /* 0x00016500ff1677ac */ /* 0x000e620008000a00 */
[----:B------:R-:W-:-:S02]  /*4490*/  UISETP.NE.AND UP6, UPT, UR15, 0x1, UPT ;  /* 0x000000010f00788c */ /* 0x000fc4000bfc5270 */
[----:B------:R-:W-:Y:S02]  /*44a0*/  UISETP.NE.AND UP5, UPT, UR34, 0x1, UPT ;  /* 0x000000012200788c */ /* 0x000fe4000bfa5270 */
[----:B------:R-:W-:Y:S02]  /*44b0*/  UIADD3 UR25, UPT, UPT, UR21, 0x30, URZ ;  /* 0x0000003015197890 */ /* 0x000fe4000fffe0ff */
[----:B------:R-:W-:Y:S02]  /*44c0*/  UPRMT UR37, UR46, 0x654, UR37 ;  /* 0x000006542e257896 */ /* 0x000fe40008000025 */
[----:B------:R-:W-:Y:S02]  /*44d0*/  USHF.R.U32.HI UR39, URZ, UR33, UR6 ;  /* 0x00000021ff277299 */ /* 0x000fe40008011606 */
[----:B--2---:R-:W-:Y:S02]  /*44e0*/  USHF.R.U32.HI UR38, URZ, UR40, UR38 ;  /* 0x00000028ff267299 */ /* 0x004fe40008011626 */
[----:B------:R-:W-:-:S11]  /*44f0*/  UISETP.NE.AND UP2, UPT, UR4, 0x1, UPT ;  /* 0x000000010400788c */ /* 0x000fd6000bf45270 */
.L_x_93:
[C---:B------:R-:W-:Y:S02]  /*4500*/  LEA R12, R14.reuse, UR21, 0x3 ;  /* 0x000000150e0c7c11 */ /* 0x040fe4000f8e18ff */
[----:B------:R-:W-:Y:S02]  /*4510*/  SHF.L.U32 R0, R13, 0x1f, RZ ;  /* 0x0000001f0d007819 */ /* 0x000fe400000006ff */
[----:B------:R-:W-:Y:S02]  /*4520*/  LEA R8, R14, UR21, 0x4 ;  /* 0x000000150e087c11 */ /* 0x000fe4000f8e20ff */
[----:B--2---:R-:W2:Y:S02]  /*4530*/  SYNCS.PHASECHK.TRANS64.TRYWAIT P0, [R12+URZ+0x60], R0 ;  /* 0x000060000c0075a7 */ /* 0x004ea400080011ff */
[----:B--2---:R-:W-:Y:S05]  /*4540*/  @!P0 BRA `(.L_x_85) ;  /* 0x0000004000408947 */ /* 0x004fea0003800000 */
.L_x_150:
[----:B------:R-:W3:Y:S01]  /*4550*/  LDS.128 R8, [R8+0xf0] ;  /* 0x0000f00008087984 */ /* 0x000ee20000000c00 */
[----:B------:R-:W-:Y:S01]  /*4560*/  UISETP.GE.AND UP0, UPT, UR42, 0x1, UPT ;  /* 0x000000012a00788c */ /* 0x000fe2000bf06270 */
[----:B------:R-:W-:Y:S01]  /*4570*/  @!PT LDS RZ, [RZ] ;  /* 0x00000000fffff984 */ /* 0x000fe20000000800 */
[----:B------:R-:W-:Y:S01]  /*4580*/  @!PT LDS RZ, [RZ] ;  /* 0x00000000fffff984 */ /* 0x000fe20000000800 */
[----:B------:R-:W-:Y:S01]  /*4590*/  @!PT LDS RZ, [RZ] ;  /* 0x00000000fffff984 */ /* 0x000fe20000000800 */
[----:B------:R-:W-:Y:S01]  /*45a0*/  @!PT LDS RZ, [RZ] ;  /* 0x00000000fffff984 */ /* 0x000fe20000000800 */
[----:B------:R1:W-:Y:S06]  /*45b0*/  MEMBAR.ALL.CTA ;  /* 0x0000000000007992 */ /* 0x0003ec0000008000 */
[----:B-1----:R-:W1:Y:S01]  /*45c0*/  FENCE.VIEW.ASYNC.S ;  /* 0x00000000000073c6 */ /* 0x002e620000000000 */
[----:B---3--:R-:W-:Y:S11]  /*45d0*/  LOP3.LUT P0, RZ, R10, 0x1, RZ, 0xc0, !PT ;  /* 0x000000010aff7812 */ /* 0x008ff6000780c0ff */
[----:B------:R-:W-:Y:S02]  /*45e0*/  @!UPT UIADD3 URZ, UPT, UPT, URZ, URZ, URZ ;  /* 0x000000fffffff290 */ /* 0x000fe4000fffe0ff */
[----:B-1----:R-:W-:Y:S01]  /*45f0*/  VOTEU.ANY UP1, P0 ;  /* 0x0000000000ff7886 */ /* 0x002fe20000020100 */
[----:B------:R-:W-:Y:S11]  /*4600*/  PLOP3.LUT P0, PT, PT, PT, UP1, 0x80, 0x8 ;  /* 0x000000000008781c */ /* 0x000ff60003f0f018 */
[----:B------:R-:W-:Y:S02]  /*4610*/  @!UPT UIADD3 URZ, UPT, UPT, URZ, URZ, URZ ;  /* 0x000000fffffff290 */ /* 0x000fe4000fffe0ff */
[----:B--2---:R-:W-:Y:S02]  /*4620*/  @P0 SHF.R.U32.HI R0, RZ, 0x10, R9 ;  /* 0x00000010ff000819 */ /* 0x004fe40000011609 */
[----:B------:R-:W-:Y:S02]  /*4630*/  @P0 MOV R6, R8 ;  /* 0x0000000800060202 */ /* 0x000fe40000000f00 */
[----:B------:R-:W-:Y:S01]  /*4640*/  @P0 R2UR UR4, R0 ;  /* 0x00000000000402ca */ /* 0x000fe200000e0000 */
[----:B------:R-:W-:Y:S01]  /*4650*/  VIADD R0, R12, 0x70 ;  /* 0x000000700c007836 */ /* 0x000fe20000000000 */
[----:B------:R-:W-:Y:S02]  /*4660*/  @P0 LOP3.LUT R8, R9, 0xffff, RZ, 0xc0, !PT ;  /* 0x0000ffff09080812 */ /* 0x000fe400078ec0ff */
[----:B------:R-:W-:Y:S02]  /*4670*/  @P0 R2UR UR6, R6 ;  /* 0x00000000060602ca */ /* 0x000fe400000e0000 */
[----:B------:R-:W-:Y:S02]  /*4680*/  PRMT R0, RZ, 0x654, R0 ;  /* 0x00000654ff007816 */ /* 0x000fe40000000000 */
[----:B------:R-:W-:Y:S02]  /*4690*/  @P0 R2UR UR5, R8 ;  /* 0x00000000080502ca */ /* 0x000fe400000e0000 */
[----:B------:R1:W-:Y:S03]  /*46a0*/  SYNCS.ARRIVE.TRANS64.RED.A1T0 RZ, [R0+URZ], RZ ;  /* 0x000000ff00ff79a7 */ /* 0x0003e600081004ff */
[----:B------:R-:W-:Y:S04]  /*46b0*/  @UP1 UMOV UR29, UR4 ;  /* 0x00000004001d1c82 */ /* 0x000fe80008000000 */
[----:B------:R-:W-:Y:S04]  /*46c0*/  @UP1 UMOV UR14, UR6 ;  /* 0x00000006000e1c82 */ /* 0x000fe80008000000 */
[----:B------:R-:W-:Y:S01]  /*46d0*/  @UP1 UMOV UR13, UR5 ;  /* 0x00000005000d1c82 */ /* 0x000fe20008000000 */
[----:B------:R-:W-:Y:S05]  /*46e0*/  BRA.U !UP0, `(.L_x_86) ;  /* 0x0000000108a47547 */ /* 0x000fea000b800000 */
[----:B------:R-:W-:Y:S02]  /*46f0*/  UIMAD.WIDE.U32 UR8, UR13, UR35, URZ ;  /* 0x000000230d0872a5 */ /* 0x000fe4000f8e00ff */
[----:B------:R-:W-:Y:S02]  /*4700*/  UIMAD.WIDE.U32 UR10, UR14, UR32, URZ ;  /* 0x000000200e0a72a5 */ /* 0x000fe4000f8e00ff */
[----:B------:R-:W-:Y:S02]  /*4710*/  USEL UR4, UR30, UR38, !UP5 ;  /* 0x000000261e047287 */ /* 0x000fe4000e800000 */
[----:B------:R-:W-:Y:S02]  /*4720*/  USEL UR7, UR31, UR39, !UP6 ;  /* 0x000000271f077287 */ /* 0x000fe4000f000000 */
[----:B------:R-:W-:Y:S02]  /*4730*/  UIMAD.WIDE.U32 UR16, UR4, UR22, URZ ;  /* 0x00000016041072a5 */ /* 0x000fe4000f8e00ff */
[----:B------:R-:W-:Y:S01]  /*4740*/  UIMAD.WIDE.U32 UR18, UR7, UR22, URZ ;  /* 0x00000016071272a5 */ /* 0x000fe2000f8e00ff */
[----:B------:R-:W-:Y:S02]  /*4750*/  UMOV UR5, UR9 ;  /* 0x0000000900057c82 */ /* 0x000fe40008000000 */
[----:B------:R-:W-:Y:S03]  /*4760*/  USHF.R.U32.HI UR6, URZ, UR40, UR5 ;  /* 0x00000028ff067299 */ /* 0x000fe60008011605 */
[----:B------:R-:W-:Y:S01]  /*4770*/  UMOV UR5, UR11 ;  /* 0x0000000b00057c82 */ /* 0x000fe20008000000 */
[----:B------:R-:W-:Y:S02]  /*4780*/  USEL UR6, UR13, UR6, !UP5 ;  /* 0x000000060d067287 */ /* 0x000fe4000e800000 */
[----:B------:R-:W-:Y:S02]  /*4790*/  USHF.R.U32.HI UR8, URZ, UR33, UR5 ;  /* 0x00000021ff087299 */ /* 0x000fe40008011605 */
[----:B------:R-:W-:Y:S01]  /*47a0*/  UIMAD.WIDE.U32 UR10, UR6, UR22, URZ ;  /* 0x00000016060a72a5 */ /* 0x000fe2000f8e00ff */
[----:B------:R-:W-:Y:S02]  /*47b0*/  UMOV UR5, UR17 ;  /* 0x0000001100057c82 */ /* 0x000fe40008000000 */
[----:B------:R-:W-:Y:S03]  /*47c0*/  @UP4 USHF.R.U32.HI UR4, URZ, UR23, UR5 ;  /* 0x00000017ff044299 */ /* 0x000fe60008011605 */
[----:B------:R-:W-:Y:S01]  /*47d0*/  UMOV UR5, UR19 ;  /* 0x0000001300057c82 */ /* 0x000fe20008000000 */
[----:B------:R-:W-:Y:S02]  /*47e0*/  UIMAD UR4, UR42, UR4, URZ ;  /* 0x000000042a0472a4 */ /* 0x000fe4000f8e02ff */
[----:B------:R-:W-:Y:S02]  /*47f0*/  @UP4 USHF.R.U32.HI UR7, URZ, UR23, UR5 ;  /* 0x00000017ff074299 */ /* 0x000fe40008011605 */
[----:B------:R-:W-:Y:S02]  /*4800*/  USEL UR5, UR14, UR8, !UP6 ;  /* 0x000000080e057287 */ /* 0x000fe4000f000000 */
[----:B------:R-:W-:Y:S02]  /*4810*/  UIMAD UR8, UR42, UR7, URZ ;  /* 0x000000072a0872a4 */ /* 0x000fe4000f8e02ff */
[----:B------:R-:W-:Y:S03]  /*4820*/  UISETP.GE.AND UP0, UPT, UR6, UR4, UPT ;  /* 0x000000040600728c */ /* 0x000fe6000bf06270 */
[----:B------:R-:W-:Y:S01]  /*4830*/  UMOV UR4, UR11 ;  /* 0x0000000b00047c82 */ /* 0x000fe20008000000 */
[----:B------:R-:W-:Y:S02]  /*4840*/  UISETP.GE.OR UP0, UPT, UR5, UR8, UP0 ;  /* 0x000000080500728c */ /* 0x000fe40008706670 */
[----:B------:R-:W-:Y:S02]  /*4850*/  USHF.R.U32.HI UR4, URZ, UR23, UR4 ;  /* 0x00000017ff047299 */ /* 0x000fe40008011604 */
[----:B------:R-:W-:Y:S02]  /*4860*/  UIMAD.WIDE.U32 UR8, UR5, UR22, URZ ;  /* 0x00000016050872a5 */ /* 0x000fe4000f8e00ff */
[----:B------:R-:W-:Y:S04]  /*4870*/  USEL UR10, UR6, UR4, !UP4 ;  /* 0x00000004060a7287 */ /* 0x000fe8000e000000 */
[----:B------:R-:W-:Y:S01]  /*4880*/  UIADD3 UR11, UPT, UPT, -UR10, URZ, URZ ;  /* 0x000000ff0a0b7290 */ /* 0x000fe2000fffe1ff */
[----:B------:R-:W-:Y:S02]  /*4890*/  @!UP0 UMOV UR4, UR9 ;  /* 0x0000000900048c82 */ /* 0x000fe40008000000 */
[----:B------:R-:W-:Y:S02]  /*48a0*/  @!UP0 USHF.R.U32.HI UR4, URZ, UR23, UR4 ;  /* 0x00000017ff048299 */ /* 0x000fe40008011604 */
[----:B------:R-:W-:Y:S02]  /*48b0*/  UIMAD UR8, UR42, UR11, UR6 ;  /* 0x0000000b2a0872a4 */ /* 0x000fe4000f8e0206 */
[----:B------:R-:W-:Y:S04]  /*48c0*/  @!UP0 USEL UR4, UR5, UR4, !UP4 ;  /* 0x0000000405048287 */ /* 0x000fe8000e000000 */
[----:B------:R-:W-:Y:S02]  /*48d0*/  @!UP0 UIMAD UR8, UR7, UR8, UR4 ;  /* 0x00000008070882a4 */ /* 0x000fe4000f8e0204 */
[----:B------:R-:W-:Y:S02]  /*48e0*/  @!UP0 UIADD3 UR9, UPT, UPT, UR10, -UR4, URZ ;  /* 0x800000040a098290 */ /* 0x000fe4000fffe0ff */
[----:B------:R-:W-:Y:S02]  /*48f0*/  UIADD3 UR4, UPT, UPT, -UR5, URZ, URZ ;  /* 0x000000ff05047290 */ /* 0x000fe4000fffe1ff */
[----:B------:R-:W-:Y:S02]  /*4900*/  UIADD3 UR7, UPT, UPT, -UR6, URZ, URZ ;  /* 0x000000ff06077290 */ /* 0x000fe4000fffe1ff */
[----:B------:R-:W-:Y:S02]  /*4910*/  @!UP0 UIMAD UR6, UR9, UR42, UR5 ;  /* 0x0000002a090682a4 */ /* 0x000fe4000f8e0205 */
[----:B------:R-:W-:Y:S02]  /*4920*/  UIMAD UR14, UR15, UR4, UR14 ;  /* 0x000000040f0e72a4 */ /* 0x000fe4000f8e020e */
[----:B------:R-:W-:Y:S01]  /*4930*/  UIMAD UR4, UR34, UR7, UR13 ;  /* 0x00000007220472a4 */ /* 0x000fe2000f8e020d */
[----:B------:R-:W-:Y:S02]  /*4940*/  @!UP0 UMOV UR5, UR8 ;  /* 0x0000000800058c82 */ /* 0x000fe40008000000 */
[----:B------:R-:W-:Y:S02]  /*4950*/  UIMAD UR14, UR5, UR15, UR14 ;  /* 0x0000000f050e72a4 */ /* 0x000fe4000f8e020e */
[----:B------:R-:W-:Y:S11]  /*4960*/  UIMAD UR13, UR6, UR34, UR4 ;  /* 0x00000022060d72a4 */ /* 0x000ff6000f8e0204 */
[----:B------:R-:W-:Y:S01]  /*4970*/  @!UPT UIADD3 URZ, UPT, UPT, URZ, URZ, URZ ;  /* 0x000000fffffff290 */ /* 0x000fe2000fffe0ff */
.L_x_86:
[----:B------:R-:W2:Y:S01]  /*4980*/  @!UP2 LDCU.128 UR8, c[0x0][0xb10] ;  /* 0x00016200ff08a7ac */ /* 0x000ea20008000c00 */
[C---:B----4-:R-:W-:Y:S02]  /*4990*/  ISETP.NE.U32.AND P1, PT, R4.reuse, RZ, PT ;  /* 0x000000ff0400720c */ /* 0x050fe40003f25070 */
[----:B------:R-:W-:Y:S02]  /*49a0*/  ISETP.NE.U32.AND P0, PT, R4, RZ, PT ;  /* 0x000000ff0400720c */ /* 0x000fe40003f05070 */
[C---:B------:R-:W-:Y:S02]  /*49b0*/  ISETP.NE.AND.EX P1, PT, R5.reuse, RZ, PT, P1 ;  /* 0x000000ff0500720c */ /* 0x040fe40003f25310 */
[----:B------:R-:W-:Y:S01]  /*49c0*/  ISETP.NE.AND.EX P0, PT, R5, RZ, PT, P0 ;  /* 0x000000ff0500720c */ /* 0x000fe20003f05300 */
[----:B------:R-:W3:Y:S01]  /*49d0*/  @!UP2 LDCU UR5, c[0x0][0xb0c] ;  /* 0x00016180ff05a7ac */ /* 0x000ee20008000800 */
[----:B------:R-:W-:Y:S01]  /*49e0*/  SHF.L.U32 R9, R15, 0x1f, RZ ;  /* 0x0000001f0f097819 */ /* 0x000fe200000006ff */
[----:B------:R-:W-:Y:S02]  /*49f0*/  USHF.L.U32 UR26, UR24, 0x7, URZ ;  /* 0x00000007181a7899 */ /* 0x000fe400080006ff */
[----:B------:R-:W-:Y:S02]  /*4a00*/  USHF.L.U32 UR27, UR20, 0x6, URZ ;  /* 0x00000006141b7899 */ /* 0x000fe400080006ff */
[----:B--2---:R-:W-:Y:S07]  /*4a10*/  UIMAD.WIDE.U32 UR6, UR14, UR8, URZ ;  /* 0x000000080e0672a5 */ /* 0x004fee000f8e00ff */
[----:B------:R-:W-:Y:S01]  /*4a20*/  @!UP2 UMOV UR4, UR7 ;  /* 0x000000070004ac82 */ /* 0x000fe20008000000 */
[----:B---3--:R-:W-:Y:S02]  /*4a30*/  @!UP2 UISETP.NE.AND UP0, UPT, UR5, 0x1, UPT ;  /* 0x000000010500a88c */ /* 0x008fe4000bf05270 */
[----:B------:R-:W-:Y:S02]  /*4a40*/  @!UP2 USHF.R.U32.HI UR4, URZ, UR9, UR4 ;  /* 0x00000009ff04a299 */ /* 0x000fe40008011604 */
[----:B------:R-:W-:Y:S02]  /*4a50*/  UIMAD.WIDE.U32 UR6, UR13, UR11, URZ ;  /* 0x0000000b0d0672a5 */ /* 0x000fe4000f8e00ff */
[----:B------:R-:W-:Y:S02]  /*4a60*/  @!UP2 USEL UR8, UR14, UR4, !UP0 ;  /* 0x000000040e08a287 */ /* 0x000fe4000c000000 */
[----:B------:R-:W-:Y:S03]  /*4a70*/  @!UP2 UISETP.NE.AND UP0, UPT, UR10, 0x1, UPT ;  /* 0x000000010a00a88c */ /* 0x000fe6000bf05270 */
[----:B------:R-:W-:Y:S02]  /*4a80*/  @!UP2 UMOV UR6, UR7 ;  /* 0x000000070006ac82 */ /* 0x000fe40008000000 */
[----:B------:R-:W2:Y:S02]  /*4a90*/  @!UP2 LDCU UR4, c[0x0][0xb20] ;  /* 0x00016400ff04a7ac */ /* 0x000ea40008000800 */
[----:B--2---:R-:W-:Y:S04]  /*4aa0*/  @!UP2 USHF.R.U32.HI UR6, URZ, UR4, UR6 ;  /* 0x00000004ff06a299 */ /* 0x004fe80008011606 */
[----:B------:R-:W-:Y:S04]  /*4ab0*/  @!UP2 USEL UR6, UR13, UR6, !UP0 ;  /* 0x000000060d06a287 */ /* 0x000fe8000c000000 */
[----:B------:R-:W-:Y:S02]  /*4ac0*/  @!UP2 UIADD3 UR4, UPT, UPT, -UR8, UR6, URZ ;  /* 0x000000060804a290 */ /* 0x000fe4000fffe1ff */
[----:B------:R-:W-:Y:S02]  /*4ad0*/  @!UP2 UIADD3 UR6, UPT, UPT, UR8, -UR6, URZ ;  /* 0x800000060806a290 */ /* 0x000fe4000fffe0ff */
[----:B------:R-:W-:Y:S02]  /*4ae0*/  @!UP2 UIMAD UR14, UR4, UR5, UR14 ;  /* 0x00000005040ea2a4 */ /* 0x000fe4000f8e020e */
[----:B------:R-:W-:Y:S01]  /*4af0*/  @!UP2 UIMAD UR13, UR6, UR10, UR13 ;  /* 0x0000000a060da2a4 */ /* 0x000fe2000f8e020d */
[----:B------:R-:W-:Y:S11]  /*4b00*/  BRA.U UP3, `(.L_x_87) ;  /* 0x0000000103107547 */ /* 0x000ff6000b800000 */
[----:B------:R-:W-:Y:S04]  /*4b10*/  MOV R6, UR41 ;  /* 0x0000002900067c02 */ /* 0x000fe80008000f00 */
[----:B------:R-:W-:Y:S04]  /*4b20*/  SHF.L.U32 R6, R6, 0x1f, RZ ;  /* 0x0000001f06067819 */ /* 0x000fe800000006ff */
[----:B------:R-:W2:Y:S02]  /*4b30*/  SYNCS.PHASECHK.TRANS64.TRYWAIT P2, [UR21+0x58], R6 ;  /* 0x00005806ff0075a7 */ /* 0x000ea40008041115 */
[----:B--2---:R-:W-:Y:S05]  /*4b40*/  @!P2 BRA `(.L_x_88) ;  /* 0x0000003800d4a947 */ /* 0x004fea0003800000 */
.L_x_87:
[----:B------:R-:W-:Y:S05]  /*4b50*/  @!P1 BRA `(.L_x_89) ;  /* 0x0000000000309947 */ /* 0x000fea0003800000 */
[----:B------:R-:W-:Y:S01]  /*4b60*/  ISETP.NE.U32.AND P1, PT, R2, RZ, PT ;  /* 0x000000ff0200720c */ /* 0x000fe20003f25070 */
[----:B------:R-:W2:Y:S01]  /*4b70*/  LDCU.64 UR4, c[0x0][0x358] ;  /* 0x00006b00ff0477ac */ /* 0x000ea20008000a00 */
[----:B------:R-:W-:Y:S02]  /*4b80*/  IMAD.MOV.U32 R76, RZ, RZ, 0x1 ;  /* 0x00000001ff4c7424 */ /* 0x000fe400078e00ff */
[----:B------:R-:W-:Y:S11]  /*4b90*/  ISETP.NE.AND.EX P1, PT, R3, RZ, PT, P1 ;  /* 0x000000ff0300720c */ /* 0x000ff60003f25310 */
[----:B------:R-:W-:Y:S02]  /*4ba0*/  @!UPT UIADD3 URZ, UPT, UPT, URZ, URZ, URZ ;  /* 0x000000fffffff290 */ /* 0x000fe4000fffe0ff */
[----:B------:R-:W3:Y:S01]  /*4bb0*/  @P1 LDC.64 R10, c[0x0][0x888] ;  /* 0x00022200ff0a1b82 */ /* 0x000ee20000000a00 */
[----:B-1----:R-:W-:Y:S04]  /*4bc0*/  @P1 IMAD R0, R4, UR36, RZ ;  /* 0x0000002404001c24 */ /* 0x002fe8000f8e02ff */
[----:B---3--:R-:W-:Y:S04]  /*4bd0*/  @P1 IMAD.WIDE R10, R0, 0x4, R10 ;  /* 0x00000004000a1825 */ /* 0x008fe800078e020a */
[----:B------:R-:W-:Y:S01]  /*4be0*/  HFMA2 R0, -RZ, RZ, 0, 5.9604644775390625e-08 ;  /* 0x00000001ff007431 */ /* 0x000fe200000001ff */
[----:B--2--5:R2:W5:Y:S04]  /*4bf0*/  @P1 LDG.E R40, desc[UR4][R10.64] ;  /* 0x000000040a281981 */ /* 0x024568000c1e1900 */
[----:B------:R-:W-:Y:S01]  /*4c00*/  @!P1 PRMT R76, R0, 0x7610, R76 ;  /* 0x00007610004c9816 */ /* 0x000fe2000000004c */
[----:B--2---:R-:W3:Y:S06]  /*4c10*/  @!P1 LDC R40, c[0x0][0x880] ;  /* 0x00022000ff289b82 */ /* 0x004eec0000000800 */
.L_x_89:
[----:B---3-5:R-:W-:Y:S01]  /*4c20*/  @!P0 ISETP.EQ.AND P1, PT, R40, RZ, PT ;  /* 0x000000ff2800820c */ /* 0x028fe20003f22270 */
[----:B------:R-:W-:Y:S01]  /*4c30*/  @!UPT UIADD3 URZ, UPT, UPT, URZ, URZ, URZ ;  /* 0x000000fffffff290 */ /* 0x000fe2000fffe0ff */
[----:B------:R-:W-:Y:S11]  /*4c40*/  @!P0 BRA `(.L_x_90) ;  /* 0x0000000000188947 */ /* 0x000ff60003800000 */
[----:B------:R-:W-:Y:S02]  /*4c50*/  LOP3.LUT P0, RZ, R76, 0xff, RZ, 0xc0, !PT ;  /* 0x000000ff4cff7812 */ /* 0x000fe4000780c0ff */
[----:B------:R-:W-:Y:S04]  /*4c60*/  ISETP.NE.U32.AND P1, PT, R2, RZ, PT ;  /* 0x000000ff0200720c */ /* 0x000fe80003f25070 */
[----:B------:R-:W-:Y:S04]  /*4c70*/  ISETP.NE.AND.EX P1, PT, R3, RZ, PT, P1 ;  /* 0x000000ff0300720c */ /* 0x000fe80003f25310 */
[----:B------:R-:W-:Y:S03]  /*4c80*/  PLOP3.LUT P1, PT, P1, PT, PT, 0x8, 0x80 ;  /* 0x000000000080781c */ /* 0x000fe60000f2e170 */
[----:B------:R-:W-:Y:S11]  /*4c90*/  @P0 ISETP.EQ.AND P1, PT, R40, RZ, PT ;  /* 0x000000ff2800020c */ /* 0x000ff60003f22270 */
[----:B------:R-:W-:Y:S02]  /*4ca0*/  @!UPT UIADD3 URZ, UPT, UPT, URZ, URZ, URZ ;  /* 0x000000fffffff290 */ /* 0x000fe4000fffe0ff */
.L_x_90:
[----:B------:R-:W2:Y:S01]  /*4cb0*/  SYNCS.PHASECHK.TRANS64.TRYWAIT P2, [UR21+0x40], R9 ;  /* 0x00004009ff0075a7 */ /* 0x000ea20008041115 */
[----:B------:R-:W-:Y:S04]  /*4cc0*/  ELECT P0, URZ, PT ;  /* 0x0000000000ff782f */ /* 0x000fe80003800000 */
[----:B------:R-:W-:Y:S11]  /*4cd0*/  PLOP3.LUT P1, PT, P1, P0, PT, 0xf2, 0x2f ;  /* 0x00000000002f781c */ /* 0x000ff60000f21e72 */
[----:B------:R-:W-:Y:S02]  /*4ce0*/  @!UPT UIADD3 URZ, UPT, UPT, URZ, URZ, URZ ;  /* 0x000000fffffff290 */ /* 0x000fe4000fffe0ff */
[----:B------:R-:W-:Y:S05]  /*4cf0*/  @!P1 IADD3 R8, P0, PT, R16, 0x580, RZ ;  /* 0x0000058010089810 */ /* 0x000fea0007f1e0ff */
[----:B-1----:R-:W-:Y:S01]  /*4d00*/  @!P1 IMAD.X R6, RZ, RZ, R17, P0 ;  /* 0x000000ffff069224 */ /* 0x002fe200000e0611 */
[----:B--2---:R-:W-:Y:S07]  /*4d10*/  @!P2 BRA `(.L_x_91) ;  /* 0x000000380078a947 */ /* 0x004fee0003800000 */
.L_x_153:
[----:B------:R-:W-:Y:S01]  /*4d20*/  @!P1 R2UR UR5, R8 ;  /* 0x00000000080592ca */ /* 0x000fe200000e0000 */
[----:B------:R-:W-:Y:S01]  /*4d30*/  VOTEU.ALL UP0, P1 ;  /* 0x0000000000ff7886 */ /* 0x000fe20000800000 */
[----:B------:R-:W-:Y:S01]  /*4d40*/  @!P1 R2UR UR4, R6 ;  /* 0x00000000060492ca */ /* 0x000fe200000e0000 */
[----:B------:R-:W-:Y:S01]  /*4d50*/  UMOV UR16, 0x0 ;  /* 0x0000000000107882 */ /* 0x000fe20000000000 */
[----:B------:R-:W-:Y:S01]  /*4d60*/  UMOV UR17, 0x10000000 ;  /* 0x1000000000117882 */ /* 0x000fe20000000000 */
[----:B------:R-:W-:Y:S01]  /*4d70*/  UMOV UR28, UR36 ;  /* 0x00000024001c7c82 */ /* 0x000fe20008000000 */
[----:B------:R-:W-:Y:S01]  /*4d80*/  @!UP0 UIADD3 UR24, UPT, UPT, UR21, 0x200, URZ ;  /* 0x0000020015188890 */ /* 0x000fe2000fffe0ff */
[----:B-1----:R-:W-:Y:S01]  /*4d90*/  @!P1 IMAD.MOV.U32 R0, RZ, RZ, 0x1000 ;  /* 0x00001000ff009424 */ /* 0x002fe200078e00ff */
[----:B------:R-:W-:Y:S01]  /*4da0*/  @!UP0 UIADD3 UR10, UPT, UPT, UR26, 0x40, URZ ;  /* 0x000000401a0a8890 */ /* 0x000fe2000fffe0ff */
[----:B------:R-:W-:Y:S01]  /*4db0*/  VIADD R14, R14, 0x1 ;  /* 0x000000010e0e7836 */ /* 0x000fe20000000000 */
[----:B------:R-:W-:Y:S01]  /*4dc0*/  @!UP0 UIADD3 UR8, UPT, UPT, UR21, 0xa00, URZ ;  /* 0x00000a0015088890 */ /* 0x000fe2000fffe0ff */
[----:B------:R-:W-:Y:S02]  /*4dd0*/  VOTEU.ALL UP0, P1 ;  /* 0x0000000000ff7886 */ /* 0x000fe40000800000 */
[----:B------:R-:W-:Y:S01]  /*4de0*/  IMAD.U32 R10, RZ, RZ, UR5 ;  /* 0x00000005ff0a7e24 */ /* 0x000fe2000f8e00ff */
[----:B------:R-:W-:Y:S01]  /*4df0*/  UMOV UR9, UR25 ;  /* 0x0000001900097c82 */ /* 0x000fe20008000000 */
[----:B------:R-:W-:Y:S01]  /*4e00*/  IMAD.U32 R11, RZ, RZ, UR4 ;  /* 0x00000004ff0b7e24 */ /* 0x000fe2000f8e00ff */
[----:B------:R-:W-:Y:S01]  /*4e10*/  UMOV UR11, UR27 ;  /* 0x0000001b000b7c82 */ /* 0x000fe20008000000 */
[----:B------:R-:W-:Y:S01]  /*4e20*/  UMOV UR12, UR36 ;  /* 0x00000024000c7c82 */ /* 0x000fe20008000000 */
[----:B------:R-:W-:Y:S01]  /*4e30*/  @!P1 R2UR UR4, R10 ;  /* 0x000000000a0492ca */ /* 0x000fe200000e0000 */
[----:B------:R-:W-:Y:S01]  /*4e40*/  UPRMT UR6, UR46, 0x654, UR25 ;  /* 0x000006542e067896 */ /* 0x000fe20008000019 */
[----:B------:R-:W-:Y:S11]  /*4e50*/  @!P1 R2UR UR5, R11 ;  /* 0x000000000b0592ca */ /* 0x000ff600000e0000 */
[----:B------:R-:W-:Y:S02]  /*4e60*/  @!UPT UIADD3 URZ, UPT, UPT, URZ, URZ, URZ ;  /* 0x000000fffffff290 */ /* 0x000fe4000fffe0ff */
[----:B------:R1:W-:Y:S01]  /*4e70*/  @!UP0 UTMALDG.3D [UR24], [UR4], desc[UR16] ;  /* 0x00001018040085b4 */ /* 0x0003e20008011000 */
[----:B------:R-:W-:Y:S05]  /*4e80*/  VOTEU.ALL UP0, P1 ;  /* 0x0000000000ff7886 */ /* 0x000fea0000800000 */
[----:B------:R1:W-:Y:S01]  /*4e90*/  @!UP0 UTMALDG.3D [UR8], [UR4], desc[UR16] ;  /* 0x00001008040085b4 */ /* 0x0003e20008011000 */
[----:B------:R1:W-:Y:S01]  /*4ea0*/  @!P1 SYNCS.ARRIVE.TRANS64.RED.A0TR RZ, [UR21+0x30], R0 ;  /* 0x00003000ffff99a7 */ /* 0x0003e20008300415 */
[----:B------:R-:W-:Y:S01]  /*4eb0*/  SYNCS.ARRIVE.TRANS64.RED.A1T0 RZ, [UR6], RZ ;  /* 0x000000ffffff79a7 */ /* 0x000fe20008100406 */
[----:B------:R-:W2:Y:S02]  /*4ec0*/  SYNCS.PHASECHK.TRANS64.TRYWAIT P0, [UR21+0x48], R9 ;  /* 0x00004809ff0075a7 */ /* 0x000ea40008001115 */
[----:B-12---:R-:W-:Y:S05]  /*4ed0*/  @!P0 BRA `(.L_x_92) ;  /* 0x0000003800208947 */ /* 0x006fea0003800000 */
.L_x_155:
[----:B------:R-:W-:Y:S01]  /*4ee0*/  UIADD3 UR24, UPT, UPT, UR13, UR63, URZ ;  /* 0x0000003f0d187290 */ /* 0x000fe2000fffe0ff */
[----:B------:R-:W-:Y:S01]  /*4ef0*/  @!P1 IADD3 R6, P0, PT, R16, 0x580, RZ ;  /* 0x0000058010069810 */ /* 0x000fe20007f1e0ff */
[----:B------:R-:W-:Y:S01]  /*4f00*/  UPLOP3.LUT UP3, UPT, UPT, UPT, UPT, 0x80, 0x8 ;  /* 0x000000000008789c */ /* 0x000fe20003f6f070 */
[----:B------:R-:W-:Y:S01]  /*4f10*/  R2UR UR28, R78 ;  /* 0x000000004e1c72ca */ /* 0x000fe200000e0000 */
[----:B------:R-:W-:Y:S01]  /*4f20*/  VOTEU.ALL UP0, P1 ;  /* 0x0000000000ff7886 */ /* 0x000fe20000800000 */
[----:B------:R-:W-:Y:S01]  /*4f30*/  @!P1 R2UR UR5, R6 ;  /* 0x00000000060592ca */ /* 0x000fe200000e0000 */
[----:B-1----:R-:W-:Y:S01]  /*4f40*/  @!P1 IMAD.X R0, RZ, RZ, R17, P0 ;  /* 0x000000ffff009224 */ /* 0x002fe200000e0611 */
[----:B------:R-:W-:Y:S01]  /*4f50*/  UMOV UR6, 0x0 ;  /* 0x0000000000067882 */ /* 0x000fe20000000000 */
[----:B------:R-:W-:Y:S01]  /*4f60*/  UMOV UR7, 0x10000000 ;  /* 0x1000000000077882 */ /* 0x000fe20000000000 */
[----:B------:R-:W-:Y:S01]  /*4f70*/  @!UP0 UIADD3 UR18, UPT, UPT, UR26, 0x20, URZ ;  /* 0x000000201a128890 */ /* 0x000fe2000fffe0ff */
[----:B------:R-:W-:Y:S01]  /*4f80*/  ISETP.NE.AND P0, PT, R14, 0x2, PT ;  /* 0x000000020e00780c */ /* 0x000fe20003f05270 */
[----:B------:R-:W-:Y:S01]  /*4f90*/  @!UP0 UIADD3 UR16, UPT, UPT, UR21, 0x1200, URZ ;  /* 0x0000120015108890 */ /* 0x000fe2000fffe0ff */
[----:B------:R-:W-:Y:S01]  /*4fa0*/  @!P1 R2UR UR4, R0 ;  /* 0x00000000000492ca */ /* 0x000fe200000e0000 */
[----:B------:R-:W-:Y:S01]  /*4fb0*/  @!UP0 UIADD3 UR17, UPT, UPT, UR21, 0x38, URZ ;  /* 0x0000003815118890 */ /* 0x000fe2000fffe0ff */
[----:B------:R-:W-:Y:S01]  /*4fc0*/  SEL R0, RZ, 0x1, P0 ;  /* 0x00000001ff007807 */ /* 0x000fe20000000000 */
[----:B------:R-:W-:Y:S01]  /*4fd0*/  @!UP0 UIADD3 UR10, UPT, UPT, UR26, 0x60, URZ ;  /* 0x000000601a0a8890 */ /* 0x000fe2000fffe0ff */
[----:B------:R-:W-:Y:S01]  /*4fe0*/  LOP3.LUT R15, R15, 0x1, RZ, 0x3c, !PT ;  /* 0x000000010f0f7812 */ /* 0x000fe200078e3cff */
[----:B------:R-:W-:Y:S01]  /*4ff0*/  @!UP0 UIADD3 UR8, UPT, UPT, UR21, 0x1a00, URZ ;  /* 0x00001a0015088890 */ /* 0x000fe2000fffe0ff */
[----:B------:R-:W-:Y:S01]  /*5000*/  IMAD.U32 R8, RZ, RZ, UR5 ;  /* 0x00000005ff087e24 */ /* 0x000fe2000f8e00ff */
[----:B------:R-:W-:Y:S01]  /*5010*/  VOTEU.ALL UP0, P1 ;  /* 0x0000000000ff7886 */ /* 0x000fe20000800000 */
[----:B------:R-:W-:Y:S01]  /*5020*/  UMOV UR19, UR27 ;  /* 0x0000001b00137c82 */ /* 0x000fe20008000000 */
[----:B------:R-:W-:Y:S01]  /*5030*/  UMOV UR20, UR36 ;  /* 0x0000002400147c82 */ /* 0x000fe20008000000 */
[----:B------:R-:W-:Y:S01]  /*5040*/  UMOV UR11, UR27 ;  /* 0x0000001b000b7c82 */ /* 0x000fe20008000000 */
[----:B------:R-:W-:Y:S01]  /*5050*/  UMOV UR12, UR36 ;  /* 0x00000024000c7c82 */ /* 0x000fe20008000000 */
[----:B------:R-:W-:Y:S01]  /*5060*/  UMOV UR9, UR17 ;  /* 0x0000001100097c82 */ /* 0x000fe20008000000 */
[----:B------:R-:W-:Y:S01]  /*5070*/  IMAD.U32 R9, RZ, RZ, UR4 ;  /* 0x00000004ff097e24 */ /* 0x000fe2000f8e00ff */
[----:B------:R-:W-:Y:S01]  /*5080*/  @!P1 R2UR UR4, R8 ;  /* 0x00000000080492ca */ /* 0x000fe200000e0000 */
[----:B------:R-:W-:Y:S01]  /*5090*/  UMOV UR36, UR29 ;  /* 0x0000001d00247c82 */ /* 0x000fe20008000000 */
[----:B------:R-:W-:Y:S02]  /*50a0*/  LOP3.LUT R13, R13, R0, RZ, 0x3c, !PT ;  /* 0x000000000d0d7212 */ /* 0x000fe400078e3cff */
[----:B------:R-:W-:Y:S02]  /*50b0*/  @!P1 R2UR UR5, R9 ;  /* 0x00000000090592ca */ /* 0x000fe400000e0000 */
[----:B------:R-:W-:Y:S11]  /*50c0*/  SEL R14, R14, RZ, P0 ;  /* 0x000000ff0e0e7207 */ /* 0x000ff60000000000 */
[----:B------:R1:W-:Y:S01]  /*50d0*/  @!UP0 UTMALDG.3D [UR16], [UR4], desc[UR6] ;  /* 0x00000610040085b4 */ /* 0x0003e20008011000 */
[----:B------:R-:W-:Y:S05]  /*50e0*/  VOTEU.ALL UP0, P1 ;  /* 0x0000000000ff7886 */ /* 0x000fea0000800000 */
[----:B------:R2:W-:Y:S01]  /*50f0*/  @!UP0 UTMALDG.3D [UR8], [UR4], desc[UR6] ;  /* 0x00000608040085b4 */ /* 0x0005e20008011000 */
[----:B------:R2:W-:Y:S01]  /*5100*/  @!P1 SYNCS.ARRIVE.TRANS64.RED.A0TR RZ, [UR21+0x38], R7 ;  /* 0x00003807ffff99a7 */ /* 0x0005e20008300415 */
[----:B------:R-:W-:Y:S01]  /*5110*/  SYNCS.ARRIVE.TRANS64.RED.A1T0 RZ, [UR37], RZ ;  /* 0x000000ffffff79a7 */ /* 0x000fe20008100425 */
[----:B-1----:R-:W-:Y:S01]  /*5120*/  UIADD3 UR20, UPT, UPT, UR14, UR28, URZ ;  /* 0x0000001c0e147290 */ /* 0x002fe2000fffe0ff */
[----:B------:R-:W-:Y:S11]  /*5130*/  BRA.U UP1, `(.L_x_93) ;  /* 0xfffffff101f07547 */ /* 0x000ff6000b83ffff */
[----:B------:R-:W-:-:S04]  /*5140*/  SHF.L.U32 R2, R15, 0x1f, RZ ;  /* 0x0000001f0f027819 */ /* 0x000fc800000006ff */
[----:B------:R-:W1:Y:S02]  /*5150*/  SYNCS.PHASECHK.TRANS64.TRYWAIT P0, [UR21+0x40], R2 ;  /* 0x00004002ff0075a7 */ /* 0x000e640008001115 */
[----:B-1----:R-:W-:Y:S05]  /*5160*/  @!P0 BRA `(.L_x_94) ;  /* 0x0000003400948947 */ /* 0x002fea0003800000 */
.L_x_157:
[----:B-1----:R-:W-:-:S07]  /*5170*/  MOV R0, UR21 ;  /* 0x0000001500007c02 */ /* 0x002fce0008000f00 */
.L_x_95:
[----:B-1----:R-:W-:-:S04]  /*5180*/  SHF.L.U32 R2, R15, 0x1f, RZ ;  /* 0x0000001f0f027819 */ /* 0x002fc800000006ff */
[----:B------:R1:W3:Y:S03]  /*5190*/  SYNCS.PHASECHK.TRANS64.TRYWAIT P0, [R0+URZ+0x48], R2 ;  /* 0x00004802000075a7 */ /* 0x0002e600080011ff */
[----:B---3--:R-:W-:Y:S05]  /*51a0*/  @!P0 NANOSLEEP.SYNCS 0x989680 ;  /* 0x009896800000895d */ /* 0x008fea0003900000 */
[----:B------:R-:W3:Y:S02]  /*51b0*/  @!P0 SYNCS.PHASECHK.TRANS64 P0, [R0+URZ+0x48], R2 ;  /* 0x00004802000085a7 */ /* 0x000ee400080010ff */
[----:B--23--:R-:W-:Y:S05]  /*51c0*/  @P0 EXIT ;  /* 0x000000000000094d */ /* 0x00cfea0003800000 */
[----:B------:R-:W-:Y:S05]  /*51d0*/  BRA `(.L_x_95) ;  /* 0xfffffffc00e87947 */ /* 0x000fea000383ffff */
.L_x_84:
[----:B------:R-:W-:-:S06]  /*51e0*/  UISETP.GE.AND UP0, UPT, UR25, 0x4, UPT ;  /* 0x000000041900788c */ /* 0x000fcc000bf06270 */
[----:B------:R-:W-:-:S13]  /*51f0*/  PLOP3.LUT P0, PT, PT, PT, UP0, 0x80, 0x8 ;  /* 0x000000000008781c */ /* 0x000fda0003f0f008 */
[----:B------:R-:W-:Y:S05]  /*5200*/  @!P0 EXIT ;  /* 0x000000000000894d */ /* 0x000fea0003800000 */
[----:B------:R-:W-:Y:S01]  /*5210*/  BAR.SYNC.DEFER_BLOCKING 0x6, 0xa0 ;  /* 0x0182800000007b1d */ /* 0x000fe20000010000 */
[----:B------:R-:W-:Y:S01]  /*5220*/  IMAD.SHL.U32 R75, R87, 0x20, RZ ;  /* 0x00000020574b7824 */ /* 0x000fe200078e00ff */
[----:B------:R-:W-:Y:S01]  /*5230*/  CS2R R84, SRZ ;  /* 0x0000000000547805 */ /* 0x000fe2000001ff00 */
[----:B------:R-:W-:Y:S01]  /*5240*/  IMAD.SHL.U32 R5, R77, 0x200000, RZ ;  /* 0x002000004d057824 */ /* 0x000fe200078e00ff */
[----:B------:R-:W-:Y:S01]  /*5250*/  CS2R R82, SRZ ;  /* 0x0000000000527805 */ /* 0x000fe2000001ff00 */
[C---:B------:R-:W-:Y:S01]  /*5260*/  IMAD.U32 R37, R87.reuse, 0x10000, RZ ;  /* 0x0001000057257824 */ /* 0x040fe200078e00ff */
[----:B------:R-:W-:Y:S02]  /*5270*/  UMOV UR44, 0x400 ;  /* 0x00000400002c7882 */ /* 0x000fe40000000000 */
[----:B------:R-:W1:Y:S01]  /*5280*/  LDC.64 R72, c[0x0][0x8b0] ;  /* 0x00022c00ff487b82 */ /* 0x000e620000000a00 */
[----:B------:R-:W-:Y:S01]  /*5290*/  ULEA UR44, UR46, UR44, 0x18 ;  /* 0x0000002c2e2c7291 */ /* 0x000fe2000f8ec0ff */
[----:B------:R-:W-:Y:S01]  /*52a0*/  IMAD.SHL.U32 R4, R87, 0x4, RZ ;  /* 0x0000000457047824 */ /* 0x000fe200078e00ff */
[----:B------:R-:W-:Y:S01]  /*52b0*/  LOP3.LUT R7, R75, 0x80, RZ, 0xc0, !PT ;  /* 0x000000804b077812 */ /* 0x000fe200078ec0ff */
[----:B------:R-:W-:Y:S01]  /*52c0*/  IMAD.SHL.U32 R6, R77, 0x400, RZ ;  /* 0x000004004d067824 */ /* 0x000fe200078e00ff */
[----:B------:R-:W-:Y:S01]  /*52d0*/  LOP3.LUT R74, R75, 0xb60, RZ, 0xc0, !PT ;  /* 0x00000b604b4a7812 */ /* 0x000fe200078ec0ff */
[----:B------:R-:W-:Y:S01]  /*52e0*/  UIADD3 UR4, UPT, UPT, UR44, 0x2200, URZ ;  /* 0x000022002c047890 */ /* 0x000fe2000fffe0ff */
[----:B------:R-:W-:Y:S01]  /*52f0*/  LOP3.LUT R5, R5, 0x200000, RZ, 0xc0, !PT ;  /* 0x0020000005057812 */ /* 0x000fe200078ec0ff */
[----:B------:R-:W2:Y:S01]  /*5300*/  LDC.64 R70, c[0x0][0x8a8] ;  /* 0x00022a00ff467b82 */ /* 0x000ea20000000a00 */
[----:B------:R-:W-:Y:S01]  /*5310*/  LOP3.LUT R4, R7, 0x10, R4, 0xf8, !PT ;  /* 0x0000001007047812 */ /* 0x000fe200078ef804 */
[----:B------:R-:W-:Y:S01]  /*5320*/  IMAD.MOV.U32 R36, RZ, RZ, RZ ;  /* 0x000000ffff247224 */ /* 0x000fe200078e00ff */
[----:B------:R-:W-:Y:S01]  /*5330*/  LOP3.LUT R74, R74, 0x400, R6, 0xf8, !PT ;  /* 0x000004004a4a7812 */ /* 0x000fe200078ef806 */
[----:B------:R-:W-:Y:S01]  /*5340*/  IMAD.MOV.U32 R81, RZ, RZ, RZ ;  /* 0x000000ffff517224 */ /* 0x000fe200078e00ff */
[----:B------:R-:W-:Y:S01]  /*5350*/  LOP3.LUT R37, R5, 0x400000, R37, 0xf8, !PT ;  /* 0x0040000005257812 */ /* 0x000fe200078ef825 */
[----:B------:R-:W-:Y:S01]  /*5360*/  IMAD.U32 R86, RZ, RZ, UR4 ;  /* 0x00000004ff567e24 */ /* 0x000fe2000f8e00ff */
[----:B------:R-:W-:Y:S01]  /*5370*/  LOP3.LUT P0, RZ, R75, 0x80, RZ, 0xc0, !PT ;  /* 0x000000804bff7812 */ /* 0x000fe2000780c0ff */
[----:B------:R-:W3:Y:S01]  /*5380*/  LDCU UR58, c[0x0][0x370] ;  /* 0x00006e00ff3a77ac */ /* 0x000ee20008000800 */
[----:B------:R-:W4:Y:S01]  /*5390*/  LDS R0, [UR44+0x110] ;  /* 0x0001102cff007984 */ /* 0x000f220008000800 */
[----:B------:R-:W-:-:S02]  /*53a0*/  LOP3.LUT R74, R74, R4, RZ, 0xfc, !PT ;  /* 0x000000044a4a7212 */ /* 0x000fc400078efcff */
[----:B------:R-:W-:Y:S01]  /*53b0*/  P2R R4, PR, RZ, 0x1 ;  /* 0x00000001ff047803 */ /* 0x000fe20000000000 */
[----:B------:R-:W1:Y:S01]  /*53c0*/  LDCU UR43, c[0x0][0xb0c] ;  /* 0x00016180ff2b77ac */ /* 0x000e620008000800 */
[----:B------:R-:W-:Y:S01]  /*53d0*/  LOP3.LUT R87, R87, 0x60, RZ, 0xc0, !PT ;  /* 0x0000006057577812 */ /* 0x000fe200078ec0ff */
[----:B------:R-:W1:Y:S01]  /*53e0*/  LDCU UR39, c[0x0][0xb30] ;  /* 0x00016600ff2777ac */ /* 0x000e620008000800 */
[----:B------:R-:W1:Y:S01]  /*53f0*/  LDCU.64 UR56, c[0x0][0x888] ;  /* 0x00011100ff3877ac */ /* 0x000e620008000a00 */
[----:B------:R-:W1:Y:S01]  /*5400*/  LDCU.64 UR40, c[0x0][0xb28] ;  /* 0x00016500ff2877ac */ /* 0x000e620008000a00 */
[----:B------:R-:W1:Y:S01]  /*5410*/  LDCU.64 UR60, c[0x0][0x890] ;  /* 0x00011200ff3c77ac */ /* 0x000e620008000a00 */
[----:B------:R-:W1:Y:S01]  /*5420*/  LDCU.128 UR52, c[0x0][0xb10] ;  /* 0x00016200ff3477ac */ /* 0x000e620008000c00 */
[----:B------:R-:W1:Y:S01]  /*5430*/  LDCU UR47, c[0x0][0x374] ;  /* 0x00006e80ff2f77ac */ /* 0x000e620008000800 */
[----:B------:R-:W-:Y:S01]  /*5440*/  UIADD3 UR62, UPT, UPT, UR44, 0x200, URZ ;  /* 0x000002002c3e7890 */ /* 0x000fe2000fffe0ff */
[----:B-1234-:R-:W-:-:S11]  /*5450*/  IMAD.IADD R37, R0, 0x1, R37 ;  /* 0x0000000100257824 */ /* 0x01efd600078e0225 */
.L_x_121:
[C---:B------:R-:W-:Y:S02]  /*5460*/  LEA R3, R81.reuse, UR44, 0x3 ;  /* 0x0000002c51037c11 */ /* 0x040fe4000f8e18ff */
[----:B------:R-:W-:Y:S02]  /*5470*/  SHF.L.U32 R0, R84, 0x1f, RZ ;  /* 0x0000001f54007819 */ /* 0x000fe400000006ff */
[----:B------:R-:W-:Y:S02]  /*5480*/  LEA R4, R81, UR44, 0x4 ;  /* 0x0000002c51047c11 */ /* 0x000fe4000f8e20ff */
[----:B-1----:R-:W1:Y:S02]  /*5490*/  SYNCS.PHASECHK.TRANS64.TRYWAIT P0, [R3+URZ+0x60], R0 ;  /* 0x00006000030075a7 */ /* 0x002e6400080011ff */
[----:B-1----:R-:W-:Y:S05]  /*54a0*/  @!P0 BRA `(.L_x_96) ;  /* 0x0000003000dc8947 */ /* 0x002fea0003800000 */
.L_x_158:
        /* <DEDUP_REMOVED lines=8> */
[----:B--2---:R-:W-:Y:S11]  /*5530*/  LOP3.LUT P0, RZ, R6, 0x1, RZ, 0xc0, !PT ;  /* 0x0000000106ff7812 */ /* 0x004ff6000780c0ff */
[----:B------:R-:W-:Y:S02]  /*5540*/  @!UPT UIADD3 URZ, UPT, UPT, URZ, URZ, URZ ;  /* 0x000000fffffff290 */ /* 0x000fe4000fffe0ff */
[----:B---3--:R-:W-:Y:S01]  /*5550*/  VOTEU.ANY UP1, P0 ;  /* 0x0000000000ff7886 */ /* 0x008fe20000020100 */
[----:B------:R-:W-:Y:S01]  /*5560*/  PLOP3.LUT P0, PT, PT, PT, UP1, 0x80, 0x8 ;  /* 0x000000000008781c */ /* 0x000fe20003f0f018 */
[----:B------:R-:W-:Y:S11]  /*5570*/  UP2UR UR45, UPR, URZ, 0x2 ;  /* 0x00000002ff2d7883 */ /* 0x000ff60008000000 */
[----:B------:R-:W-:Y:S01]  /*5580*/  @!UPT UIADD3 URZ, UPT, UPT, URZ, URZ, URZ ;  /* 0x000000fffffff290 */ /* 0x000fe2000fffe0ff */
[----:B-1----:R-:W-:Y:S02]  /*5590*/  @P0 SHF.R.U32.HI R0, RZ, 0x10, R5 ;  /* 0x00000010ff000819 */ /* 0x002fe40000011605 */
        /* <DEDUP_REMOVED lines=12> */
[----:B------:R-:W2:Y:S01]  /*5660*/  LDCU UR12, c[0x0][0xb20] ;  /* 0x00016400ff0c77ac */ /* 0x000ea20008000800 */
[----:B------:R-:W-:Y:S02]  /*5670*/  UIMAD.WIDE.U32 UR4, UR47, UR55, URZ ;  /* 0x000000372f0472a5 */ /* 0x000fe4000f8e00ff */
[----:B------:R-:W-:Y:S02]  /*5680*/  UIMAD.WIDE.U32 UR6, UR58, UR52, URZ ;  /* 0x000000343a0672a5 */ /* 0x000fe4000f8e00ff */
[----:B------:R-:W-:Y:S02]  /*5690*/  UISETP.NE.AND UP0, UPT, UR54, 0x1, UPT ;  /* 0x000000013600788c */ /* 0x000fe4000bf05270 */
[----:B------:R-:W-:Y:S02]  /*56a0*/  UIMAD.WIDE.U32 UR8, UR37, UR55, URZ ;  /* 0x00000037250872a5 */ /* 0x000fe4000f8e00ff */
[----:B------:R-:W-:Y:S02]  /*56b0*/  UIMAD.WIDE.U32 UR10, UR38, UR52, URZ ;  /* 0x00000034260a72a5 */ /* 0x000fe4000f8e00ff */
[----:B------:R-:W-:Y:S02]  /*56c0*/  UISETP.NE.AND UP1, UPT, UR43, 0x1, UPT ;  /* 0x000000012b00788c */ /* 0x000fe4000bf25270 */
[----:B------:R-:W-:Y:S01]  /*56d0*/  UISETP.NE.AND UP2, UPT, UR42, 0x1, UPT ;  /* 0x000000012a00788c */ /* 0x000fe2000bf45270 */
[----:B------:R-:W-:Y:S02]  /*56e0*/  UMOV UR4, UR5 ;  /* 0x0000000500047c82 */ /* 0x000fe40008000000 */
[----:B--2---:R-:W-:Y:S03]  /*56f0*/  USHF.R.U32.HI UR5, URZ, UR12, UR4 ;  /* 0x0000000cff057299 */ /* 0x004fe60008011604 */
[----:B------:R-:W-:Y:S02]  /*5700*/  UMOV UR4, UR7 ;  /* 0x0000000700047c82 */ /* 0x000fe40008000000 */
[----:B------:R-:W-:Y:S02]  /*5710*/  USHF.R.U32.HI UR7, URZ, UR53, UR4 ;  /* 0x00000035ff077299 */ /* 0x000fe40008011604 */
[----:B------:R-:W-:Y:S02]  /*5720*/  USEL UR4, UR47, UR5, !UP0 ;  /* 0x000000052f047287 */ /* 0x000fe4000c000000 */
[----:B------:R-:W-:Y:S01]  /*5730*/  USEL UR7, UR58, UR7, !UP1 ;  /* 0x000000073a077287 */ /* 0x000fe2000c800000 */
[----:B------:R-:W-:Y:S01]  /*5740*/  UMOV UR5, UR9 ;  /* 0x0000000900057c82 */ /* 0x000fe20008000000 */
[----:B------:R-:W-:Y:S02]  /*5750*/  UIMAD.WIDE.U32 UR8, UR4, UR40, URZ ;  /* 0x00000028040872a5 */ /* 0x000fe4000f8e00ff */
[----:B------:R-:W-:Y:S03]  /*5760*/  USHF.R.U32.HI UR6, URZ, UR12, UR5 ;  /* 0x0000000cff067299 */ /* 0x000fe60008011605 */
[----:B------:R-:W-:Y:S01]  /*5770*/  UMOV UR5, UR11 ;  /* 0x0000000b00057c82 */ /* 0x000fe20008000000 */
[----:B------:R-:W-:Y:S02]  /*5780*/  UIMAD.WIDE.U32 UR10, UR7, UR40, URZ ;  /* 0x00000028070a72a5 */ /* 0x000fe4000f8e00ff */
[----:B------:R-:W-:Y:S02]  /*5790*/  USHF.R.U32.HI UR12, URZ, UR53, UR5 ;  /* 0x00000035ff0c7299 */ /* 0x000fe40008011605 */
[----:B------:R-:W-:Y:S01]  /*57a0*/  USEL UR6, UR37, UR6, !UP0 ;  /* 0x0000000625067287 */ /* 0x000fe2000c000000 */
[----:B------:R-:W-:Y:S02]  /*57b0*/  UMOV UR5, UR9 ;  /* 0x0000000900057c82 */ /* 0x000fe40008000000 */
[----:B------:R-:W-:Y:S01]  /*57c0*/  UMOV UR10, UR11 ;  /* 0x0000000b000a7c82 */ /* 0x000fe20008000000 */
[----:B------:R-:W-:Y:S02]  /*57d0*/  @UP2 USHF.R.U32.HI UR4, URZ, UR41, UR5 ;  /* 0x00000029ff042299 */ /* 0x000fe40008011605 */
[----:B------:R-:W-:Y:S02]  /*57e0*/  @UP2 USHF.R.U32.HI UR7, URZ, UR41, UR10 ;  /* 0x00000029ff072299 */ /* 0x000fe4000801160a */
[----:B------:R-:W-:Y:S02]  /*57f0*/  UIMAD UR4, UR42, UR4, URZ ;  /* 0x000000042a0472a4 */ /* 0x000fe4000f8e02ff */
[----:B------:R-:W-:Y:S02]  /*5800*/  UIMAD.WIDE.U32 UR10, UR6, UR40, URZ ;  /* 0x00000028060a72a5 */ /* 0x000fe4000f8e00ff */
[----:B------:R-:W-:Y:S02]  /*5810*/  USEL UR5, UR38, UR12, !UP1 ;  /* 0x0000000c26057287 */ /* 0x000fe4000c800000 */
[----:B------:R-:W-:Y:S02]  /*5820*/  UIMAD UR8, UR42, UR7, URZ ;  /* 0x000000072a0872a4 */ /* 0x000fe4000f8e02ff */
[----:B------:R-:W-:Y:S03]  /*5830*/  UISETP.GE.AND UP0, UPT, UR6, UR4, UPT ;  /* 0x000000040600728c */ /* 0x000fe6000bf06270 */
[----:B------:R-:W-:Y:S01]  /*5840*/  UMOV UR4, UR11 ;  /* 0x0000000b00047c82 */ /* 0x000fe20008000000 */
[----:B------:R-:W-:Y:S02]  /*5850*/  UISETP.GE.OR UP0, UPT, UR5, UR8, UP0 ;  /* 0x000000080500728c */ /* 0x000fe40008706670 */
[----:B------:R-:W-:Y:S02]  /*5860*/  USHF.R.U32.HI UR4, URZ, UR41, UR4 ;  /* 0x00000029ff047299 */ /* 0x000fe40008011604 */
[----:B------:R-:W-:Y:S02]  /*5870*/  UIMAD.WIDE.U32 UR8, UR5, UR40, URZ ;  /* 0x00000028050872a5 */ /* 0x000fe4000f8e00ff */
[----:B------:R-:W-:Y:S02]  /*5880*/  USEL UR11, UR6, UR4, !UP2 ;  /* 0x00000004060b7287 */ /* 0x000fe4000d000000 */
[----:B------:R-:W-:Y:S02]  /*5890*/  UIADD3 UR8, UPT, UPT, -UR5, URZ, URZ ;  /* 0x000000ff05087290 */ /* 0x000fe4000fffe1ff */
[----:B------:R-:W-:Y:S01]  /*58a0*/  UIADD3 UR10, UPT, UPT, -UR11, URZ, URZ ;  /* 0x000000ff0b0a7290 */ /* 0x000fe2000fffe1ff */
[----:B------:R-:W-:Y:S01]  /*58b0*/  @!UP0 UMOV UR4, UR9 ;  /* 0x0000000900048c82 */ /* 0x000fe20008000000 */
[----:B------:R-:W-:Y:S02]  /*58c0*/  UIADD3 UR9, UPT, UPT, -UR6, URZ, URZ ;  /* 0x000000ff06097290 */ /* 0x000fe4000fffe1ff */
[----:B------:R-:W-:Y:S02]  /*58d0*/  @!UP0 USHF.R.U32.HI UR4, URZ, UR41, UR4 ;  /* 0x00000029ff048299 */ /* 0x000fe40008011604 */
[----:B------:R-:W-:Y:S02]  /*58e0*/  UIMAD UR10, UR42, UR10, UR6 ;  /* 0x0000000a2a0a72a4 */ /* 0x000fe4000f8e0206 */
[----:B------:R-:W-:Y:S04]  /*58f0*/  @!UP0 USEL UR4, UR5, UR4, !UP2 ;  /* 0x0000000405048287 */ /* 0x000fe8000d000000 */
[----:B------:R-:W-:Y:S02]  /*5900*/  @!UP0 UIMAD UR10, UR7, UR10, UR4 ;  /* 0x0000000a070a82a4 */ /* 0x000fe4000f8e0204 */
[----:B------:R-:W-:Y:S02]  /*5910*/  @!UP0 UIADD3 UR11, UPT, UPT, UR11, -UR4, URZ ;  /* 0x800000040b0b8290 */ /* 0x000fe4000fffe0ff */
[----:B------:R-:W-:Y:S02]  /*5920*/  UIMAD UR7, UR43, UR8, UR38 ;  /* 0x000000082b0772a4 */ /* 0x000fe4000f8e0226 */
[----:B------:R-:W-:Y:S02]  /*5930*/  @!UP0 UIMAD UR6, UR11, UR42, UR5 ;  /* 0x0000002a0b0682a4 */ /* 0x000fe4000f8e0205 */
[----:B------:R-:W-:Y:S01]  /*5940*/  UIMAD UR4, UR54, UR9, UR37 ;  /* 0x00000009360472a4 */ /* 0x000fe2000f8e0225 */
[----:B------:R-:W-:Y:S02]  /*5950*/  @!UP0 UMOV UR5, UR10 ;  /* 0x0000000a00058c82 */ /* 0x000fe40008000000 */
[----:B------:R-:W-:Y:S02]  /*5960*/  UIMAD UR38, UR5, UR43, UR7 ;  /* 0x0000002b052672a4 */ /* 0x000fe4000f8e0207 */
[----:B------:R-:W-:Y:S11]  /*5970*/  UIMAD UR37, UR6, UR54, UR4 ;  /* 0x00000036062572a4 */ /* 0x000ff6000f8e0204 */
[----:B------:R-:W-:Y:S01]  /*5980*/  @!UPT UIADD3 URZ, UPT, UPT, URZ, URZ, URZ ;  /* 0x000000fffffff290 */ /* 0x000fe2000fffe0ff */
.L_x_97:
[----:B------:R-:W-:Y:S01]  /*5990*/  UISETP.NE.AND UP0, UPT, UR39, 0x1, UPT ;  /* 0x000000012700788c */ /* 0x000fe2000bf05270 */
[----:B------:R-:W-:Y:S01]  /*59a0*/  IADD3 R81, PT, PT, R81, 0x1, RZ ;  /* 0x0000000151517810 */ /* 0x000fe20007ffe0ff */
[----:B------:R-:W-:Y:S02]  /*59b0*/  USHF.L.U32 UR50, UR20, 0x6, URZ ;  /* 0x0000000614327899 */ /* 0x000fe400080006ff */
[----:B------:R-:W-:Y:S07]  /*59c0*/  USHF.L.U32 UR49, UR24, 0x7, URZ ;  /* 0x0000000718317899 */ /* 0x000fee00080006ff */
[----:B------:R-:W2:Y:S01]  /*59d0*/  @!UP0 LDCU.128 UR12, c[0x0][0xb10] ;  /* 0x00016200ff0c87ac */ /* 0x000ea20008000c00 */
[----:B------:R-:W3:Y:S01]  /*59e0*/  @!UP0 LDCU UR5, c[0x0][0xb0c] ;  /* 0x00016180ff0587ac */ /* 0x000ee20008000800 */
[----:B------:R-:W4:Y:S01]  /*59f0*/  @!UP0 LDCU UR10, c[0x0][0xb20] ;  /* 0x00016400ff0a87ac */ /* 0x000f220008000800 */
[----:B--2---:R-:W-:Y:S02]  /*5a00*/  UIMAD.WIDE.U32 UR8, UR38, UR12, URZ ;  /* 0x0000000c260872a5 */ /* 0x004fe4000f8e00ff */
[----:B------:R-:W-:Y:S02]  /*5a10*/  UIMAD.WIDE.U32 UR6, UR37, UR15, URZ ;  /* 0x0000000f250672a5 */ /* 0x000fe4000f8e00ff */
[----:B------:R-:W-:Y:S03]  /*5a20*/  @!UP0 UISETP.NE.AND UP1, UPT, UR14, 0x1, UPT ;  /* 0x000000010e00888c */ /* 0x000fe6000bf25270 */
[----:B------:R-:W-:Y:S01]  /*5a30*/  @!UP0 UMOV UR4, UR9 ;  /* 0x0000000900048c82 */ /* 0x000fe20008000000 */
[----:B---3--:R-:W-:Y:S02]  /*5a40*/  @!UP0 UISETP.NE.AND UP2, UPT, UR5, 0x1, UPT ;  /* 0x000000010500888c */ /* 0x008fe4000bf45270 */
[----:B------:R-:W-:Y:S01]  /*5a50*/  @!UP0 USHF.R.U32.HI UR4, URZ, UR13, UR4 ;  /* 0x0000000dff048299 */ /* 0x000fe20008011604 */
[----:B------:R-:W-:Y:S02]  /*5a60*/  @!UP0 UMOV UR6, UR7 ;  /* 0x0000000700068c82 */ /* 0x000fe40008000000 */
[----:B----4-:R-:W-:Y:S02]  /*5a70*/  @!UP0 USHF.R.U32.HI UR6, URZ, UR10, UR6 ;  /* 0x0000000aff068299 */ /* 0x010fe40008011606 */
[----:B------:R-:W-:Y:S02]  /*5a80*/  @!UP0 USEL UR7, UR38, UR4, !UP2 ;  /* 0x0000000426078287 */ /* 0x000fe4000d000000 */
[----:B------:R-:W-:Y:S04]  /*5a90*/  @!UP0 USEL UR6, UR37, UR6, !UP1 ;  /* 0x0000000625068287 */ /* 0x000fe8000c800000 */
[----:B------:R-:W-:Y:S02]  /*5aa0*/  @!UP0 UIADD3 UR4, UPT, UPT, -UR7, UR6, URZ ;  /* 0x0000000607048290 */ /* 0x000fe4000fffe1ff */
[----:B------:R-:W-:Y:S02]  /*5ab0*/  @!UP0 UIADD3 UR6, UPT, UPT, UR7, -UR6, URZ ;  /* 0x8000000607068290 */ /* 0x000fe4000fffe0ff */
[----:B------:R-:W-:Y:S02]  /*5ac0*/  @!UP0 UIMAD UR38, UR4, UR5, UR38 ;  /* 0x00000005042682a4 */ /* 0x000fe4000f8e0226 */
[----:B------:R-:W-:Y:S02]  /*5ad0*/  @!UP0 UIMAD UR37, UR6, UR14, UR37 ;  /* 0x0000000e062582a4 */ /* 0x000fe4000f8e0225 */
[----:B------:R-:W-:Y:S09]  /*5ae0*/  ULOP3.LUT UP0, URZ, UR62, 0x90, URZ, 0xc0, !UPT ;  /* 0x000000903eff7892 */ /* 0x000ff2000f80c0ff */
[----:B------:R-:W-:Y:S05]  /*5af0*/  BRA.U !UP0, `(.L_x_98) ;  /* 0x0000000108407547 */ /* 0x000fea000b800000 */
[----:B------:R-:W2:Y:S01]  /*5b00*/  LDCU.64 UR8, c[0x4][0x80] ;  /* 0x01001000ff0877ac */ /* 0x000ea20008000a00 */
[----:B------:R-:W-:Y:S01]  /*5b10*/  MOV R3, 0x0 ;  /* 0x0000000000037802 */ /* 0x000fe20000000f00 */
[----:B------:R-:W-:Y:S02]  /*5b20*/  HFMA2 R12, -RZ, RZ, 0, 5.9604644775390625e-08 ;  /* 0x00000001ff0c7431 */ /* 0x000fe400000001ff */
[----:B------:R-:W-:Y:S02]  /*5b30*/  IMAD.MOV.U32 R8, RZ, RZ, 0x70 ;  /* 0x00000070ff087424 */ /* 0x000fe400078e00ff */
[----:B------:R-:W-:Y:S01]  /*5b40*/  IMAD.MOV.U32 R13, RZ, RZ, RZ ;  /* 0x000000ffff0d7224 */ /* 0x000fe200078e00ff */
[----:B------:R-:W3:Y:S01]  /*5b50*/  LDCU.64 UR6, c[0x4][0x88] ;  /* 0x01001100ff0677ac */ /* 0x000ee20008000a00 */
[----:B------:R-:W4:Y:S01]  /*5b60*/  LDC.64 R2, c[0x4][R3] ;  /* 0x0100000003027b82 */ /* 0x000f220000000a00 */
[----:B------:R-:W1:Y:S01]  /*5b70*/  LDCU.64 UR4, c[0x4][0x8] ;  /* 0x01000100ff0477ac */ /* 0x000e620008000a00 */
[----:B--2---:R-:W-:Y:S01]  /*5b80*/  MOV R5, UR9 ;  /* 0x0000000900057c02 */ /* 0x004fe20008000f00 */
[----:B------:R-:W-:Y:S01]  /*5b90*/  IMAD.U32 R4, RZ, RZ, UR8 ;  /* 0x00000008ff047e24 */ /* 0x000fe2000f8e00ff */
[----:B---3--:R-:W-:Y:S01]  /*5ba0*/  MOV R7, UR7 ;  /* 0x0000000700077c02 */ /* 0x008fe20008000f00 */
[----:B------:R-:W-:Y:S01]  /*5bb0*/  IMAD.U32 R6, RZ, RZ, UR6 ;  /* 0x00000006ff067e24 */ /* 0x000fe2000f8e00ff */
[----:B-1----:R-:W-:Y:S01]  /*5bc0*/  MOV R11, UR5 ;  /* 0x00000005000b7c02 */ /* 0x002fe20008000f00 */
[----:B------:R-:W-:Y:S02]  /*5bd0*/  IMAD.U32 R10, RZ, RZ, UR4 ;  /* 0x00000004ff0a7e24 */ /* 0x000fe4000f8e00ff */
[----:B------:R-:W-:Y:S07]  /*5be0*/  LEPC R20, `(.L_x_98) ;  /* 0x000000001014794e */ /* 0x000fee0000000000 */
[----:B----45:R-:W-:Y:S05]  /*5bf0*/  CALL.ABS.NOINC R2 ;  /* 0x0000000002007343 */ /* 0x030fea0003c00000 */
.L_x_98:
[----:B------:R-:W-:Y:S01]  /*5c00*/  LOP3.LUT P0, RZ, R86, 0x90, RZ, 0xc0, !PT ;  /* 0x0000009056ff7812 */ /* 0x000fe2000780c0ff */
[----:B------:R-:W-:Y:S11]  /*5c10*/  BSSY.RECONVERGENT B6, `(.L_x_99) ;  /* 0x0000013000067945 */ /* 0x000ff60003800200 */
[----:B------:R-:W-:Y:S01]  /*5c20*/  @!UPT UIADD3 URZ, UPT, UPT, URZ, URZ, URZ ;  /* 0x000000fffffff290 */ /* 0x000fe2000fffe0ff */
[----:B------:R-:W-:Y:S05]  /*5c30*/  @!P0 BRA `(.L_x_100) ;  /* 0x0000000000408947 */ /* 0x000fea0003800000 */
        /* <DEDUP_REMOVED lines=16> */
.L_x_100:
[----:B------:R-:W-:Y:S05]  /*5d40*/  BSYNC.RECONVERGENT B6 ;  /* 0x0000000000067941 */ /* 0x000fea0003800200 */
.L_x_99:
[----:B------:R-:W-:Y:S01]  /*5d50*/  R2UR UR4, R79 ;  /* 0x000000004f0472ca */ /* 0x000fe200000e0000 */
[----:B------:R-:W-:Y:S01]  /*5d60*/  UISETP.NE.U32.AND UP0, UPT, UR60, URZ, UPT ;  /* 0x000000ff3c00728c */ /* 0x000fe2000bf05070 */
[----:B------:R-:W-:Y:S02]  /*5d70*/  ISETP.NE.U32.AND P4, PT, R72, RZ, PT ;  /* 0x000000ff4800720c */ /* 0x000fe40003f85070 */
[----:B------:R-:W-:Y:S01]  /*5d80*/  ISETP.NE.U32.AND P2, PT, RZ, UR56, PT ;  /* 0x00000038ff007c0c */ /* 0x000fe2000bf45070 */
[----:B------:R-:W-:Y:S01]  /*5d90*/  UISETP.NE.AND.EX UP1, UPT, UR61, URZ, UPT, UP0 ;  /* 0x000000ff3d00728c */ /* 0x000fe2000bf25300 */
[----:B------:R-:W-:Y:S01]  /*5da0*/  ISETP.NE.AND.EX P4, PT, R73, RZ, PT, P4 ;  /* 0x000000ff4900720c */ /* 0x000fe20003f85340 */
[----:B------:R-:W-:Y:S01]  /*5db0*/  UPLOP3.LUT UP0, UPT, UPT, UPT, UPT, 0x40, 0x4 ;  /* 0x000000000004789c */ /* 0x000fe20003f0e870 */
[----:B------:R-:W-:Y:S05]  /*5dc0*/  ISETP.NE.AND.EX P2, PT, RZ, UR57, PT, P2 ;  /* 0x00000039ff007c0c */ /* 0x000fea000bf45320 */
[----:B------:R-:W-:Y:S06]  /*5dd0*/  UISETP.NE.AND UP2, UPT, UR4, URZ, UPT ;  /* 0x000000ff0400728c */ /* 0x000fec000bf45270 */
[----:B------:R-:W-:Y:S05]  /*5de0*/  PLOP3.LUT P1, PT, PT, PT, UP2, 0x80, 0x8 ;  /* 0x000000000008781c */ /* 0x000fea0003f2f028 */
[----:B------:R-:W-:Y:S06]  /*5df0*/  @UP2 UPLOP3.LUT UP0, UPT, UPT, UPT, UP1, 0x80, 0x8 ;  /* 0x000000000008289c */ /* 0x000fec0003f0f010 */
[----:B------:R-:W-:Y:S01]  /*5e00*/  PLOP3.LUT P0, PT, PT, PT, UP0, 0x80, 0x8 ;  /* 0x000000000008781c */ /* 0x000fe20003f0f008 */
[----:B------:R-:W-:Y:S01]  /*5e10*/  @!UPT UIADD3 URZ, UPT, UPT, URZ, URZ, URZ ;  /* 0x000000fffffff290 */ /* 0x000fe2000fffe0ff */
[----:B------:R-:W-:Y:S11]  /*5e20*/  BRA.U !UP1, `(.L_x_101) ;  /* 0x00000001093c7547 */ /* 0x000ff6000b800000 */
[----:B------:R-:W-:Y:S01]  /*5e30*/  UISETP.NE.U32.AND UP0, UPT, UR56, URZ, UPT ;  /* 0x000000ff3800728c */ /* 0x000fe2000bf05070 */
[----:B-1----:R-:W-:Y:S01]  /*5e40*/  HFMA2 R0, -RZ, RZ, 0, 5.9604644775390625e-08 ;  /* 0x00000001ff007431 */ /* 0x002fe200000001ff */
[----:B------:R-:W1:Y:S01]  /*5e50*/  LDCU.64 UR8, c[0x0][0x358] ;  /* 0x00006b00ff0877ac */ /* 0x000e620008000a00 */
[----:B------:R-:W-:Y:S01]  /*5e60*/  IMAD.MOV.U32 R76, RZ, RZ, 0x1 ;  /* 0x00000001ff4c7424 */ /* 0x000fe200078e00ff */
[----:B------:R-:W-:Y:S06]  /*5e70*/  UISETP.NE.AND.EX UP0, UPT, UR57, URZ, UPT, UP0 ;  /* 0x000000ff3900728c */ /* 0x000fec000bf05300 */
[----:B------:R-:W-:Y:S05]  /*5e80*/  PLOP3.LUT P3, PT, PT, PT, UP0, 0x80, 0x8 ;  /* 0x000000000008781c */ /* 0x000fea0003f6f008 */
[----:B------:R-:W2:Y:S01]  /*5e90*/  @UP0 LDCU.64 UR4, c[0x0][0x888] ;  /* 0x00011100ff0407ac */ /* 0x000ea20008000a00 */
[----:B------:R-:W-:Y:S07]  /*5ea0*/  @UP0 UIMAD UR6, UR36, UR60, URZ ;  /* 0x0000003c240602a4 */ /* 0x000fee000f8e02ff */
[----:B------:R-:W-:Y:S01]  /*5eb0*/  @!P3 PRMT R76, R0, 0x7610, R76 ;  /* 0x00007610004cb816 */ /* 0x000fe2000000004c */
[----:B--2---:R-:W-:Y:S06]  /*5ec0*/  @UP0 UIMAD.WIDE UR4, UR6, 0x4, UR4 ;  /* 0x00000004060408a5 */ /* 0x004fec000f8e0204 */
[----:B-----5:R-:W-:Y:S01]  /*5ed0*/  IMAD.U32 R40, RZ, RZ, UR4 ;  /* 0x00000004ff287e24 */ /* 0x020fe2000f8e00ff */
[----:B------:R-:W-:Y:S04]  /*5ee0*/  MOV R41, UR5 ;  /* 0x0000000500297c02 */ /* 0x000fe80008000f00 */
[----:B------:R-:W2:Y:S01]  /*5ef0*/  @!UP0 LDCU UR4, c[0x0][0x880] ;  /* 0x00011000ff0487ac */ /* 0x000ea20008000800 */
[----:B-1----:R3:W5:Y:S02]  /*5f00*/  @P3 LDG.E R40, desc[UR8][R40.64] ;  /* 0x0000000828283981 */ /* 0x002764000c1e1900 */
[----:B--23--:R-:W-:Y:S02]  /*5f10*/  @!P3 IMAD.U32 R40, RZ, RZ, UR4 ;  /* 0x00000004ff28be24 */ /* 0x00cfe4000f8e00ff */
.L_x_101:
[----:B------:R-:W-:Y:S05]  /*5f20*/  @!P4 BRA `(.L_x_102) ;  /* 0x000000000024c947 */ /* 0x000fea0003800000 */
[----:B------:R-:W-:Y:S01]  /*5f30*/  ISETP.NE.U32.AND P3, PT, R70, RZ, PT ;  /* 0x000000ff4600720c */ /* 0x000fe20003f65070 */
[----:B------:R-:W2:Y:S03]  /*5f40*/  LDCU.64 UR4, c[0x0][0x358] ;  /* 0x00006b00ff0477ac */ /* 0x000ea60008000a00 */
[----:B------:R-:W-:Y:S11]  /*5f50*/  ISETP.NE.AND.EX P3, PT, R71, RZ, PT, P3 ;  /* 0x000000ff4700720c */ /* 0x000ff60003f65330 */
[----:B------:R-:W-:Y:S02]  /*5f60*/  @!UPT UIADD3 URZ, UPT, UPT, URZ, URZ, URZ ;  /* 0x000000fffffff290 */ /* 0x000fe4000fffe0ff */
[----:B------:R-:W3:Y:S01]  /*5f70*/  @P3 LDC.64 R2, c[0x0][0x8a8] ;  /* 0x00022a00ff023b82 */ /* 0x000ee20000000a00 */
[----:B-1----:R-:W-:Y:S04]  /*5f80*/  @P3 IMAD R0, R72, UR36, RZ ;  /* 0x0000002448003c24 */ /* 0x002fe8000f8e02ff */
[----:B---3--:R-:W-:Y:S05]  /*5f90*/  @P3 IMAD.WIDE R2, R0, 0x4, R2 ;  /* 0x0000000400023825 */ /* 0x008fea00078e0202 */
[----:B--2--5:R2:W5:Y:S02]  /*5fa0*/  @P3 LDG.E R38, desc[UR4][R2.64] ;  /* 0x0000000402263981 */ /* 0x024564000c1e1900 */
[----:B--2---:R-:W3:Y:S02]  /*5fb0*/  @!P3 LDC R38, c[0x0][0x8a0] ;  /* 0x00022800ff26bb82 */ /* 0x004ee40000000800 */
.L_x_102:
[----:B-----5:R-:W-:Y:S01]  /*5fc0*/  ISETP.NE.AND P4, PT, R40, RZ, PT ;  /* 0x000000ff2800720c */ /* 0x020fe20003f85270 */
[----:B------:R-:W-:Y:S01]  /*5fd0*/  BSSY B1, `(.L_x_103) ;  /* 0x0000040000017945 */ /* 0x000fe20003800000 */
[----:B------:R-:W-:Y:S01]  /*5fe0*/  SEL R3, RZ, 0xffffffff, P2 ;  /* 0xffffffffff037807 */ /* 0x000fe20001000000 */
[----:B------:R-:W-:Y:S01]  /*5ff0*/  IMAD.MOV.U32 R43, RZ, RZ, 0x1 ;  /* 0x00000001ff2b7424 */ /* 0x000fe200078e00ff */
[----:B------:R-:W-:Y:S01]  /*6000*/  LOP3.LUT P3, RZ, R76, 0xff, RZ, 0xc0, !PT ;  /* 0x000000ff4cff7812 */ /* 0x000fe2000786c0ff */
[C---:B------:R-:W-:Y:S01]  /*6010*/  IMAD R39, R36.reuse, 0x40, R37 ;  /* 0x0000004024277824 */ /* 0x040fe200078e0225 */
[----:B-1----:R-:W-:Y:S02]  /*6020*/  @P1 SEL R0, RZ, 0xffffffff, P4 ;  /* 0xffffffffff001807 */ /* 0x002fe40002000000 */
[----:B------:R-:W-:Y:S02]  /*6030*/  CS2R R50, SRZ ;  /* 0x0000000000327805 */ /* 0x000fe4000001ff00 */
[----:B------:R-:W-:Y:S02]  /*6040*/  LEA R4, R83, UR44, 0x3 ;  /* 0x0000002c53047c11 */ /* 0x000fe4000f8e18ff */
[----:B------:R-:W-:Y:S02]  /*6050*/  CS2R R48, SRZ ;  /* 0x0000000000307805 */ /* 0x000fe4000001ff00 */
[----:B------:R-:W-:Y:S02]  /*6060*/  @P0 SEL R0, R3, R0, !P3 ;  /* 0x0000000003000207 */ /* 0x000fe40005800000 */
[----:B------:R-:W-:Y:S02]  /*6070*/  CS2R R46, SRZ ;  /* 0x00000000002e7805 */ /* 0x000fe4000001ff00 */
[----:B------:R-:W-:Y:S02]  /*6080*/  LEA R80, R36, UR44, 0x3 ;  /* 0x0000002c24507c11 */ /* 0x000fe4000f8e18ff */
[----:B------:R-:W-:Y:S02]  /*6090*/  CS2R R44, SRZ ;  /* 0x00000000002c7805 */ /* 0x000fe4000001ff00 */
[----:B------:R-:W-:Y:S02]  /*60a0*/  @P1 LOP3.LUT R0, R0, 0x1, RZ, 0xc0, !PT ;  /* 0x0000000100001812 */ /* 0x000fe400078ec0ff */
[----:B------:R-:W-:Y:S02]  /*60b0*/  SHF.L.U32 R5, R85, 0x1f, RZ ;  /* 0x0000001f55057819 */ /* 0x000fe400000006ff */
[----:B------:R-:W-:Y:S02]  /*60c0*/  ISETP.NE.U32.OR P6, PT, R0, 0x1, !P1 ;  /* 0x000000010000780c */ /* 0x000fe40004fc5470 */
[----:B------:R-:W-:Y:S02]  /*60d0*/  PLOP3.LUT P2, PT, PT, PT, UP1, 0x80, 0x8 ;  /* 0x000000000008781c */ /* 0x000fe40003f4f018 */
[----:B------:R-:W-:Y:S09]  /*60e0*/  P2R R2, PR, RZ, 0x40 ;  /* 0x00000040ff027803 */ /* 0x000ff20000000000 */
[----:B------:R-:W-:Y:S04]  /*60f0*/  @P6 SHF.L.U32 R0, R82, 0x1f, RZ ;  /* 0x0000001f52006819 */ /* 0x000fe800000006ff */
[----:B------:R1:W2:Y:S01]  /*6100*/  @P6 SYNCS.PHASECHK.TRANS64.TRYWAIT P1, [R4+URZ+0x30], R0 ;  /* 0x00003000040065a7 */ /* 0x0002a200080211ff */
[----:B------:R4:W3:Y:S01]  /*6110*/  SYNCS.PHASECHK.TRANS64.TRYWAIT P0, [R80+URZ+0x80], R5 ;  /* 0x00008005500075a7 */ /* 0x0008e200080011ff */
[----:B-1----:R-:W-:Y:S04]  /*6120*/  SEL R0, RZ, 0xffffffff, P4 ;  /* 0xffffffffff007807 */ /* 0x002fe80002000000 */
[----:B------:R-:W-:Y:S04]  /*6130*/  @P2 SEL R0, R3, R0, !P3 ;  /* 0x0000000003002207 */ /* 0x000fe80005800000 */
[----:B------:R-:W-:Y:S04]  /*6140*/  LOP3.LUT R0, R0, 0x1, RZ, 0xc0, !PT ;  /* 0x0000000100007812 */ /* 0x000fe800078ec0ff */
[----:B------:R-:W-:Y:S04]  /*6150*/  ISETP.NE.U32.AND P5, PT, R0, 0x1, PT ;  /* 0x000000010000780c */ /* 0x000fe80003fa5070 */
[----:B------:R-:W-:Y:S02]  /*6160*/  P2R R56, PR, RZ, 0x20 ;  /* 0x00000020ff387803 */ /* 0x000fe40000000000 */
[----:B--2---:R-:W-:Y:S01]  /*6170*/  @P6 SEL R43, RZ, 0x1, !P1 ;  /* 0x00000001ff2b6807 */ /* 0x004fe20004800000 */
[----:B---34-:R-:W-:Y:S06]  /*6180*/  @!P6 BRA `(.L_x_104) ;  /* 0x000000000090e947 */ /* 0x018fec0003800000 */
[----:B------:R-:W-:Y:S01]  /*6190*/  @P5 IMAD R6, R83, 0x1000, R74 ;  /* 0x0000100053065824 */ /* 0x000fe200078e024a */
[----:B------:R-:W-:Y:S01]  /*61a0*/  LOP3.LUT P6, RZ, R75, 0x80, RZ, 0xc0, !PT ;  /* 0x000000804bff7812 */ /* 0x000fe200078cc0ff */
[----:B------:R-:W-:Y:S01]  /*61b0*/  BSSY B0, `(.L_x_105) ;  /* 0x000000f000007945 */ /* 0x000fe20003800000 */
[----:B------:R-:W-:Y:S01]  /*61c0*/  ISETP.NE.AND P2, PT, R43, RZ, PT ;  /* 0x000000ff2b00720c */ /* 0x000fe20003f45270 */
[----:B------:R-:W-:Y:S01]  /*61d0*/  @P5 VIADD R0, R6, UR44 ;  /* 0x0000002c06005c36 */ /* 0x000fe20008000000 */
[----:B------:R-:W-:Y:S02]  /*61e0*/  PLOP3.LUT P1, PT, PT, PT, PT, 0x8, 0x80 ;  /* 0x000000000080781c */ /* 0x000fe40003f2e170 */
[----:B------:R-:W-:Y:S02]  /*61f0*/  CS2R R46, SRZ ;  /* 0x00000000002e7805 */ /* 0x000fe4000001ff00 */
[----:B------:R-:W-:Y:S01]  /*6200*/  @P5 PLOP3.LUT P1, PT, P6, PT, PT, 0x80, 0x8 ;  /* 0x000000000008581c */ /* 0x000fe2000372f070 */
[C---:B------:R-:W-:Y:S01]  /*6210*/  @P5 VIADD R3, R0.reuse, 0x10 ;  /* 0x0000001000035836 */ /* 0x040fe20000000000 */
[----:B------:R-:W-:Y:S02]  /*6220*/  CS2R R44, SRZ ;  /* 0x00000000002c7805 */ /* 0x000fe4000001ff00 */
[----:B------:R-:W-:Y:S02]  /*6230*/  CS2R R50, SRZ ;  /* 0x0000000000327805 */ /* 0x000fe4000001ff00 */
[----:B------:R-:W-:Y:S07]  /*6240*/  CS2R R48, SRZ ;  /* 0x0000000000307805 */ /* 0x000fee000001ff00 */
[----:B------:R-:W-:Y:S01]  /*6250*/  @P1 VIADD R3, R0, 0xfffffff0 ;  /* 0xfffffff000031836 */ /* 0x000fe20000000000 */
[----:B------:R-:W-:Y:S06]  /*6260*/  @P2 BRA `(.L_x_106) ;  /* 0x00000000000c2947 */ /* 0x000fec0003800000 */
[----:B------:R-:W-:Y:S04]  /*6270*/  SHF.L.U32 R0, R82, 0x1f, RZ ;  /* 0x0000001f52007819 */ /* 0x000fe800000006ff */
[----:B------:R-:W1:Y:S02]  /*6280*/  SYNCS.PHASECHK.TRANS64.TRYWAIT P1, [R4+URZ+0x30], R0 ;  /* 0x00003000040075a7 */ /* 0x000e6400080211ff */
[----:B-1----:R-:W-:Y:S05]  /*6290*/  @!P1 BRA `(.L_x_107) ;  /* 0x0000002400749947 */ /* 0x002fea0003800000 */
.L_x_106:
[----:B------:R-:W-:Y:S05]  /*62a0*/  BSYNC B0 ;  /* 0x0000000000007941 */ /* 0x000fea0003800000 */
.L_x_105:
[----:B------:R-:W-:Y:S01]  /*62b0*/  ISETP.NE.AND P1, PT, R56, RZ, PT ;  /* 0x000000ff3800720c */ /* 0x000fe20003f25270 */
[----:B-1----:R-:W-:Y:S02]  /*62c0*/  VIADD R4, R4, 0x40 ;  /* 0x0000004004047836 */ /* 0x002fe40000000000 */
[----:B------:R-:W-:Y:S02]  /*62d0*/  IMAD.U32 R0, RZ, RZ, UR46 ;  /* 0x0000002eff007e24 */ /* 0x000fe4000f8e00ff */
[----:B------:R-:W-:Y:S03]  /*62e0*/  VIADD R83, R83, 0x1 ;  /* 0x0000000153537836 */ /* 0x000fe60000000000 */
[----:B------:R-:W-:Y:S05]  /*62f0*/  PRMT R0, R0, 0x654, R4 ;  /* 0x0000065400007816 */ /* 0x000fea0000000004 */
[----:B------:R1:W2:Y:S04]  /*6300*/  @P1 LDS.128 R44, [R6+UR44+0x200] ;  /* 0x0002002c062c1984 */ /* 0x0002a80008000c00 */
[----:B------:R1:W3:Y:S01]  /*6310*/  @P1 LDS.128 R48, [R3+0x200] ;  /* 0x0002000003301984 */ /* 0x0002e20000000c00 */
[C---:B------:R-:W-:Y:S01]  /*6320*/  ISETP.NE.AND P1, PT, R83.reuse, 0x2, PT ;  /* 0x000000025300780c */ /* 0x040fe20003f25270 */
[----:B------:R-:W-:Y:S01]  /*6330*/  @!PT LDS RZ, [RZ] ;  /* 0x00000000fffff984 */ /* 0x000fe20000000800 */
[----:B------:R-:W-:Y:S01]  /*6340*/  @!PT LDS RZ, [RZ] ;  /* 0x00000000fffff984 */ /* 0x000fe20000000800 */
[----:B------:R-:W-:Y:S01]  /*6350*/  @!PT LDS RZ, [RZ] ;  /* 0x00000000fffff984 */ /* 0x000fe20000000800 */
[----:B------:R-:W-:Y:S01]  /*6360*/  @!PT LDS RZ, [RZ] ;  /* 0x00000000fffff984 */ /* 0x000fe20000000800 */
[----:B------:R4:W-:Y:S06]  /*6370*/  MEMBAR.ALL.CTA ;  /* 0x0000000000007992 */ /* 0x0009ec0000008000 */
[----:B----4-:R-:W4:Y:S01]  /*6380*/  FENCE.VIEW.ASYNC.S ;  /* 0x00000000000073c6 */ /* 0x010f220000000000 */
[----:B------:R-:W-:Y:S01]  /*6390*/  SEL R83, R83, RZ, P1 ;  /* 0x000000ff53537207 */ /* 0x000fe20000800000 */
[----:B----4-:R4:W-:Y:S02]  /*63a0*/  SYNCS.ARRIVE.TRANS64.RED.A1T0 RZ, [R0+URZ], RZ ;  /* 0x000000ff00ff79a7 */ /* 0x0109e400081004ff */
[----:B----4-:R-:W-:Y:S04]  /*63b0*/  SEL R0, RZ, 0x1, P1 ;  /* 0x00000001ff007807 */ /* 0x010fe80000800000 */
[----:B-12---:R-:W-:Y:S02]  /*63c0*/  LOP3.LUT R82, R82, R0, RZ, 0x3c, !PT ;  /* 0x0000000052527212 */ /* 0x006fe400078e3cff */
.L_x_104:
[----:B------:R-:W-:Y:S05]  /*63d0*/  BSYNC B1 ;  /* 0x0000000000017941 */ /* 0x000fea0003800000 */
.L_x_103:
[----:B------:R-:W-:Y:S04]  /*63e0*/  SHF.R.U32.HI R0, RZ, 0x15, R39 ;  /* 0x00000015ff007819 */ /* 0x000fe80000011627 */
[----:B------:R-:W-:Y:S01]  /*63f0*/  LOP3.LUT P1, RZ, R0, 0x3, R77, 0x48, !PT ;  /* 0x0000000300ff7812 */ /* 0x000fe2000782484d */
[----:B------:R-:W-:Y:S01]  /*6400*/  @!UPT UIADD3 URZ, UPT, UPT, URZ, URZ, URZ ;  /* 0x000000fffffff290 */ /* 0x000fe2000fffe0ff */
[----:B------:R-:W-:Y:S11]  /*6410*/  @P0 BRA `(.L_x_108) ;  /* 0x0000000000080947 */ /* 0x000ff60003800000 */
[----:B------:R-:W1:Y:S02]  /*6420*/  SYNCS.PHASECHK.TRANS64.TRYWAIT P0, [R80+URZ+0x80], R5 ;  /* 0x00008005500075a7 */ /* 0x000e6400080011ff */
[----:B-1----:R-:W-:Y:S05]  /*6430*/  @!P0 BRA `(.L_x_109) ;  /* 0x0000002400208947 */ /* 0x002fea0003800000 */
.L_x_108:
[----:B------:R-:W-:Y:S05]  /*6440*/  @!P1 BRA `(.L_x_110) ;  /* 0x0000000000409947 */ /* 0x000fea0003800000 */
[----:B------:R-:W1:Y:S01]  /*6450*/  LDCU.64 UR8, c[0x4][0x70] ;  /* 0x01000e00ff0877ac */ /* 0x000e620008000a00 */
[----:B------:R-:W-:Y:S01]  /*6460*/  MOV R15, 0x0 ;  /* 0x00000000000f7802 */ /* 0x000fe20000000f00 */
[----:B------:R-:W-:Y:S02]  /*6470*/  HFMA2 R12, -RZ, RZ, 0, 5.9604644775390625e-08 ;  /* 0x00000001ff0c7431 */ /* 0x000fe400000001ff */
[----:B------:R-:W-:Y:S02]  /*6480*/  IMAD.MOV.U32 R8, RZ, RZ, 0x192 ;  /* 0x00000192ff087424 */ /* 0x000fe400078e00ff */
[----:B------:R-:W-:Y:S01]  /*6490*/  IMAD.MOV.U32 R13, RZ, RZ, RZ ;  /* 0x000000ffff0d7224 */ /* 0x000fe200078e00ff */
[----:B------:R-:W2:Y:S01]  /*64a0*/  LDCU.64 UR6, c[0x4][0x78] ;  /* 0x01000f00ff0677ac */ /* 0x000ea20008000a00 */
[----:B------:R-:W4:Y:S01]  /*64b0*/  LDC.64 R14, c[0x4][R15] ;  /* 0x010000000f0e7b82 */ /* 0x000f220000000a00 */
[----:B------:R-:W5:Y:S01]  /*64c0*/  LDCU.64 UR4, c[0x4][0x10] ;  /* 0x01000200ff0477ac */ /* 0x000f620008000a00 */
[----:B-1----:R-:W-:Y:S01]  /*64d0*/  MOV R5, UR9 ;  /* 0x0000000900057c02 */ /* 0x002fe20008000f00 */
[----:B------:R-:W-:Y:S01]  /*64e0*/  IMAD.U32 R4, RZ, RZ, UR8 ;  /* 0x00000008ff047e24 */ /* 0x000fe2000f8e00ff */
[----:B--2---:R-:W-:Y:S01]  /*64f0*/  MOV R7, UR7 ;  /* 0x0000000700077c02 */ /* 0x004fe20008000f00 */
[----:B------:R-:W-:Y:S01]  /*6500*/  IMAD.U32 R6, RZ, RZ, UR6 ;  /* 0x00000006ff067e24 */ /* 0x000fe2000f8e00ff */
[----:B-----5:R-:W-:Y:S01]  /*6510*/  MOV R11, UR5 ;  /* 0x00000005000b7c02 */ /* 0x020fe20008000f00 */
[----:B------:R-:W-:Y:S02]  /*6520*/  IMAD.U32 R10, RZ, RZ, UR4 ;  /* 0x00000004ff0a7e24 */ /* 0x000fe4000f8e00ff */
[----:B------:R-:W-:Y:S07]  /*6530*/  LEPC R20, `(.L_x_110) ;  /* 0x000000001014794e */ /* 0x000fee0000000000 */
[----:B---34-:R-:W-:Y:S05]  /*6540*/  CALL.ABS.NOINC R14 ;  /* 0x000000000e007343 */ /* 0x018fea0003c00000 */
.L_x_110:
[----:B------:R-:W-:Y:S01]  /*6550*/  IMAD.U32 R42, R45, 0x10000, RZ ;  /* 0x000100002d2a7824 */ /* 0x000fe200078e00ff */
[----:B------:R-:W-:Y:S01]  /*6560*/  ISETP.NE.AND P6, PT, R2, RZ, PT ;  /* 0x000000ff0200720c */ /* 0x000fe20003fc5270 */
[----:B------:R-:W-:Y:S05]  /*6570*/  WARPSYNC.ALL ;  /* 0x0000000000007948 */ /* 0x000fea0003800000 */
[----:B------:R-:W-:Y:S01]  /*6580*/  R2UR UR4, R39 ;  /* 0x00000000270472ca */ /* 0x000fe200000e0000 */
[----:B------:R-:W-:Y:S01]  /*6590*/  BSSY.RECONVERGENT B0, `(.L_x_111) ;  /* 0x00000a4000007945 */ /* 0x000fe20003800200 */
[C---:B------:R-:W-:Y:S02]  /*65a0*/  SHF.L.U32 R2, R44.reuse, 0x10, RZ ;  /* 0x000000102c027819 */ /* 0x040fe400000006ff */
[C---:B------:R-:W-:Y:S02]  /*65b0*/  PRMT R3, R44.reuse, 0x8880, RZ ;  /* 0x000088802c037816 */ /* 0x040fe400000000ff */
[----:B------:R-:W-:Y:S02]  /*65c0*/  SHF.L.U32 R41, R44, 0x8, RZ ;  /* 0x000000082c297819 */ /* 0x000fe400000006ff */
[----:B------:R-:W-:Y:S02]  /*65d0*/  LOP3.LUT P5, RZ, R75, 0x80, RZ, 0xc0, !PT ;  /* 0x000000804bff7812 */ /* 0x000fe400078ac0ff */
[----:B------:R-:W-:Y:S03]  /*65e0*/  ISETP.NE.AND P0, PT, R87, RZ, PT ;  /* 0x000000ff5700720c */ /* 0x000fe60003f05270 */
[----:B-1----:R-:W1:Y:S02]  /*65f0*/  LDTM.x32 R4, tmem[UR4] ;  /* 0x00000004000479ee */ /* 0x002e6400082c0000 */
[C---:B-1----:R-:W-:Y:S01]  /*6600*/  IMAD R0, R38.reuse, R4, RZ ;  /* 0x0000000426007224 */ /* 0x042fe200078e02ff */
[----:B------:R-:W-:Y:S01]  /*6610*/  SHF.R.S32.HI R4, RZ, 0x18, R2 ;  /* 0x00000018ff047819 */ /* 0x000fe20000011402 */
[C---:B------:R-:W-:Y:S01]  /*6620*/  IMAD R2, R38.reuse, R5, RZ ;  /* 0x0000000526027224 */ /* 0x040fe200078e02ff */
[----:B------:R-:W-:Y:S01]  /*6630*/  SHF.R.S32.HI R5, RZ, 0x18, R41 ;  /* 0x00000018ff057819 */ /* 0x000fe20000011429 */
[----:B------:R-:W-:Y:S01]  /*6640*/  IMAD R0, R3, R40, R0 ;  /* 0x0000002803007224 */ /* 0x000fe200078e0200 */
[----:B------:R-:W-:Y:S01]  /*6650*/  PRMT R41, R45, 0x8880, RZ ;  /* 0x000088802d297816 */ /* 0x000fe200000000ff */
[----:B------:R-:W-:Y:S02]  /*6660*/  IMAD R3, R38, R6, RZ ;  /* 0x0000000626037224 */ /* 0x000fe400078e02ff */
[-C--:B------:R-:W-:Y:S01]  /*6670*/  IMAD R2, R4, R40.reuse, R2 ;  /* 0x0000002804027224 */ /* 0x080fe200078e0202 */
[----:B------:R-:W-:Y:S01]  /*6680*/  SHF.R.S32.HI R4, RZ, 0x18, R44 ;  /* 0x00000018ff047819 */ /* 0x000fe2000001142c */
[C---:B------:R-:W-:Y:S02]  /*6690*/  IMAD R7, R38.reuse, R7, RZ ;  /* 0x0000000726077224 */ /* 0x040fe400078e02ff */
[-C--:B------:R-:W-:Y:S02]  /*66a0*/  IMAD R3, R5, R40.reuse, R3 ;  /* 0x0000002805037224 */ /* 0x080fe400078e0203 */
[----:B------:R-:W-:Y:S02]  /*66b0*/  IMAD R5, R38, R9, RZ ;  /* 0x0000000926057224 */ /* 0x000fe400078e02ff */
[----:B------:R-:W-:Y:S02]  /*66c0*/  IMAD R7, R4, R40, R7 ;  /* 0x0000002804077224 */ /* 0x000fe400078e0207 */
[C---:B------:R-:W-:Y:S02]  /*66d0*/  IMAD R9, R38.reuse, R13, RZ ;  /* 0x0000000d26097224 */ /* 0x040fe400078e02ff */
[C---:B------:R-:W-:Y:S01]  /*66e0*/  IMAD R4, R38.reuse, R8, RZ ;  /* 0x0000000826047224 */ /* 0x040fe200078e02ff */
[----:B------:R-:W-:Y:S01]  /*66f0*/  I2IP.S8.S32.SAT R52, R7, R3, RZ ;  /* 0x0000000307347239 */ /* 0x000fe200000014ff */
[C---:B------:R-:W-:Y:S01]  /*6700*/  IMAD R13, R38.reuse, R17, RZ ;  /* 0x00000011260d7224 */ /* 0x040fe200078e02ff */
[----:B------:R-:W-:Y:S01]  /*6710*/  SHF.R.S32.HI R7, RZ, 0x18, R45 ;  /* 0x00000018ff077819 */ /* 0x000fe2000001142d */
[----:B------:R-:W-:Y:S01]  /*6720*/  IMAD R8, R38, R12, RZ ;  /* 0x0000000c26087224 */ /* 0x000fe200078e02ff */
[----:B------:R-:W-:Y:S01]  /*6730*/  I2IP.S8.S32.SAT R52, R2, R0, R52 ;  /* 0x0000000002347239 */ /* 0x000fe20000001434 */
[----:B------:R-:W-:Y:S01]  /*6740*/  IMAD R17, R38, R21, RZ ;  /* 0x0000001526117224 */ /* 0x000fe200078e02ff */
[----:B------:R-:W-:Y:S01]  /*6750*/  SHF.L.U32 R0, R46, 0x8, RZ ;  /* 0x000000082e007819 */ /* 0x000fe200000006ff */
[C---:B------:R-:W-:Y:S01]  /*6760*/  IMAD R12, R38.reuse, R16, RZ ;  /* 0x00000010260c7224 */ /* 0x040fe200078e02ff */
[----:B------:R-:W-:Y:S01]  /*6770*/  SHF.R.S32.HI R2, RZ, 0x18, R46 ;  /* 0x00000018ff027819 */ /* 0x000fe2000001142e */
[C---:B------:R-:W-:Y:S01]  /*6780*/  IMAD R21, R38.reuse, R25, RZ ;  /* 0x0000001926157224 */ /* 0x040fe200078e02ff */
[----:B------:R-:W-:Y:S01]  /*6790*/  SHF.R.S32.HI R0, RZ, 0x18, R0 ;  /* 0x00000018ff007819 */ /* 0x000fe20000011400 */
[C---:B------:R-:W-:Y:S02]  /*67a0*/  IMAD R16, R38.reuse, R20, RZ ;  /* 0x0000001426107224 */ /* 0x040fe400078e02ff */
[C---:B------:R-:W-:Y:S02]  /*67b0*/  IMAD R25, R38.reuse, R29, RZ ;  /* 0x0000001d26197224 */ /* 0x040fe400078e02ff */
[C---:B------:R-:W-:Y:S02]  /*67c0*/  IMAD R20, R38.reuse, R24, RZ ;  /* 0x0000001826147224 */ /* 0x040fe400078e02ff */
[C---:B------:R-:W-:Y:S01]  /*67d0*/  IMAD R29, R38.reuse, R33, RZ ;  /* 0x00000021261d7224 */ /* 0x040fe200078e02ff */
[----:B------:R-:W-:Y:S01]  /*67e0*/  SHF.L.U32 R33, R45, 0x8, RZ ;  /* 0x000000082d217819 */ /* 0x000fe200000006ff */
[C---:B------:R-:W-:Y:S02]  /*67f0*/  IMAD R24, R38.reuse, R28, RZ ;  /* 0x0000001c26187224 */ /* 0x040fe400078e02ff */
[C---:B------:R-:W-:Y:S01]  /*6800*/  IMAD R28, R38.reuse, R32, RZ ;  /* 0x00000020261c7224 */ /* 0x040fe200078e02ff */
[----:B------:R-:W-:Y:S01]  /*6810*/  SHF.R.S32.HI R32, RZ, 0x18, R42 ;  /* 0x00000018ff207819 */ /* 0x000fe2000001142a */
[----:B------:R-:W-:Y:S01]  /*6820*/  IMAD R4, R41, R40, R4 ;  /* 0x0000002829047224 */ /* 0x000fe200078e0204 */
[----:B------:R-:W-:Y:S01]  /*6830*/  SHF.R.S32.HI R3, RZ, 0x18, R33 ;  /* 0x00000018ff037819 */ /* 0x000fe20000011421 */
[----:B------:R-:W-:Y:S01]  /*6840*/  IMAD R6, R38, R10, RZ ;  /* 0x0000000a26067224 */ /* 0x000fe200078e02ff */
[----:B------:R-:W-:Y:S01]  /*6850*/  PRMT R33, R46, 0x8880, RZ ;  /* 0x000088802e217816 */ /* 0x000fe200000000ff */
[-C--:B------:R-:W-:Y:S01]  /*6860*/  IMAD R5, R32, R40.reuse, R5 ;  /* 0x0000002820057224 */ /* 0x080fe200078e0205 */
[----:B------:R-:W-:Y:S01]  /*6870*/  SHF.L.U32 R32, R46, 0x10, RZ ;  /* 0x000000102e207819 */ /* 0x000fe200000006ff */
[C---:B------:R-:W-:Y:S02]  /*6880*/  IMAD R11, R38.reuse, R11, RZ ;  /* 0x0000000b260b7224 */ /* 0x040fe400078e02ff */
[-C--:B------:R-:W-:Y:S02]  /*6890*/  IMAD R6, R3, R40.reuse, R6 ;  /* 0x0000002803067224 */ /* 0x080fe400078e0206 */
[----:B------:R-:W-:Y:S01]  /*68a0*/  IMAD R11, R7, R40, R11 ;  /* 0x00000028070b7224 */ /* 0x000fe200078e020b */
[----:B------:R-:W-:Y:S01]  /*68b0*/  SHF.R.S32.HI R7, RZ, 0x18, R32 ;  /* 0x00000018ff077819 */ /* 0x000fe20000011420 */
[----:B------:R-:W-:Y:S02]  /*68c0*/  IMAD.MOV.U32 R3, RZ, RZ, R33 ;  /* 0x000000ffff037224 */ /* 0x000fe400078e0021 */
[----:B------:R-:W-:Y:S01]  /*68d0*/  IMAD R10, R38, R14, RZ ;  /* 0x0000000e260a7224 */ /* 0x000fe200078e02ff */
[----:B------:R-:W-:Y:S01]  /*68e0*/  I2IP.S8.S32.SAT R11, R11, R6, RZ ;  /* 0x000000060b0b7239 */ /* 0x000fe200000014ff */
[-C--:B------:R-:W-:Y:S01]  /*68f0*/  IMAD R8, R3, R40.reuse, R8 ;  /* 0x0000002803087224 */ /* 0x080fe200078e0208 */
[----:B------:R-:W-:Y:S01]  /*6900*/  SHF.L.U32 R3, R47, 0x10, RZ ;  /* 0x000000102f037819 */ /* 0x000fe200000006ff */
[-C--:B------:R-:W-:Y:S01]  /*6910*/  IMAD R9, R7, R40.reuse, R9 ;  /* 0x0000002807097224 */ /* 0x080fe200078e0209 */
[C---:B------:R-:W-:Y:S01]  /*6920*/  PRMT R7, R47.reuse, 0x8880, RZ ;  /* 0x000088802f077816 */ /* 0x040fe200000000ff */
[----:B------:R-:W-:Y:S01]  /*6930*/  IMAD R10, R0, R40, R10 ;  /* 0x00000028000a7224 */ /* 0x000fe200078e020a */
[----:B------:R-:W-:Y:S01]  /*6940*/  SHF.R.S32.HI R3, RZ, 0x18, R3 ;  /* 0x00000018ff037819 */ /* 0x000fe20000011403 */
[----:B------:R-:W-:Y:S01]  /*6950*/  IMAD R15, R38, R15, RZ ;  /* 0x0000000f260f7224 */ /* 0x000fe200078e02ff */
[----:B------:R-:W-:Y:S01]  /*6960*/  MOV R0, R7 ;  /* 0x0000000700007202 */ /* 0x000fe20000000f00 */
[----:B------:R-:W-:Y:S01]  /*6970*/  IMAD.SHL.U32 R6, R47, 0x100, RZ ;  /* 0x000001002f067824 */ /* 0x000fe200078e00ff */
[----:B------:R-:W-:Y:S01]  /*6980*/  I2IP.S8.S32.SAT R53, R5, R4, R11 ;  /* 0x0000000405357239 */ /* 0x000fe2000000140b */
[-C--:B------:R-:W-:Y:S01]  /*6990*/  IMAD R15, R2, R40.reuse, R15 ;  /* 0x00000028020f7224 */ /* 0x080fe200078e020f */
[----:B------:R-:W-:Y:S01]  /*69a0*/  SHF.R.S32.HI R2, RZ, 0x18, R47 ;  /* 0x00000018ff027819 */ /* 0x000fe2000001142f */
[----:B------:R-:W-:Y:S01]  /*69b0*/  IMAD R12, R0, R40, R12 ;  /* 0x00000028000c7224 */ /* 0x000fe200078e020c */
[----:B------:R-:W-:Y:S01]  /*69c0*/  SHF.R.S32.HI R6, RZ, 0x18, R6 ;  /* 0x00000018ff067819 */ /* 0x000fe20000011406 */
[----:B------:R-:W-:Y:S01]  /*69d0*/  IMAD R14, R38, R18, RZ ;  /* 0x00000012260e7224 */ /* 0x000fe200078e02ff */
[----:B---3--:R-:W-:Y:S01]  /*69e0*/  PRMT R0, R48, 0x8880, RZ ;  /* 0x0000888030007816 */ /* 0x008fe200000000ff */
[-C--:B------:R-:W-:Y:S01]  /*69f0*/  IMAD R13, R3, R40.reuse, R13 ;  /* 0x00000028030d7224 */ /* 0x080fe200078e020d */
[C---:B------:R-:W-:Y:S01]  /*6a00*/  SHF.L.U32 R4, R49.reuse, 0x10, RZ ;  /* 0x0000001031047819 */ /* 0x040fe200000006ff */
[----:B------:R-:W-:Y:S01]  /*6a10*/  IMAD R19, R38, R19, RZ ;  /* 0x0000001326137224 */ /* 0x000fe200078e02ff */
[C---:B------:R-:W-:Y:S01]  /*6a20*/  PRMT R3, R49.reuse, 0x8880, RZ ;  /* 0x0000888031037816 */ /* 0x040fe200000000ff */
[-C--:B------:R-:W-:Y:S01]  /*6a30*/  IMAD R14, R6, R40.reuse, R14 ;  /* 0x00000028060e7224 */ /* 0x080fe200078e020e */
[----:B------:R-:W-:Y:S01]  /*6a40*/  SHF.L.U32 R5, R49, 0x8, RZ ;  /* 0x0000000831057819 */ /* 0x000fe200000006ff */
[-C--:B------:R-:W-:Y:S01]  /*6a50*/  IMAD R19, R2, R40.reuse, R19 ;  /* 0x0000002802137224 */ /* 0x080fe200078e0213 */
[----:B------:R-:W-:Y:S01]  /*6a60*/  SHF.L.U32 R2, R48, 0x10, RZ ;  /* 0x0000001030027819 */ /* 0x000fe200000006ff */
[----:B------:R-:W-:Y:S01]  /*6a70*/  IMAD R16, R0, R40, R16 ;  /* 0x0000002800107224 */ /* 0x000fe200078e0210 */
[----:B------:R-:W-:Y:S01]  /*6a80*/  SHF.R.S32.HI R4, RZ, 0x18, R4 ;  /* 0x00000018ff047819 */ /* 0x000fe20000011404 */
[----:B------:R-:W-:Y:S01]  /*6a90*/  IMAD.SHL.U32 R0, R48, 0x100, RZ ;  /* 0x0000010030007824 */ /* 0x000fe200078e00ff */
[----:B------:R-:W-:Y:S01]  /*6aa0*/  SHF.R.S32.HI R2, RZ, 0x18, R2 ;  /* 0x00000018ff027819 */ /* 0x000fe20000011402 */
[C---:B------:R-:W-:Y:S01]  /*6ab0*/  IMAD R18, R38.reuse, R22, RZ ;  /* 0x0000001626127224 */ /* 0x040fe200078e02ff */
[----:B------:R-:W-:Y:S01]  /*6ac0*/  I2IP.S8.S32.SAT R10, R15, R10, RZ ;  /* 0x0000000a0f0a7239 */ /* 0x000fe200000014ff */
[----:B------:R-:W-:Y:S01]  /*6ad0*/  IMAD R23, R38, R23, RZ ;  /* 0x0000001726177224 */ /* 0x000fe200078e02ff */
[----:B------:R-:W-:Y:S01]  /*6ae0*/  SHF.R.S32.HI R0, RZ, 0x18, R0 ;  /* 0x00000018ff007819 */ /* 0x000fe20000011400 */
[----:B------:R-:W-:Y:S01]  /*6af0*/  IMAD R17, R2, R40, R17 ;  /* 0x0000002802117224 */ /* 0x000fe200078e0211 */
[----:B------:R-:W-:Y:S01]  /*6b00*/  SHF.R.S32.HI R2, RZ, 0x18, R48 ;  /* 0x00000018ff027819 */ /* 0x000fe20000011430 */
[----:B------:R-:W-:Y:S01]  /*6b10*/  IMAD R22, R38, R26, RZ ;  /* 0x0000001a26167224 */ /* 0x000fe200078e02ff */
[----:B------:R-:W-:Y:S01]  /*6b20*/  I2IP.S8.S32.SAT R14, R19, R14, RZ ;  /* 0x0000000e130e7239 */ /* 0x000fe200000014ff */
[-C--:B------:R-:W-:Y:S01]  /*6b30*/  IMAD R18, R0, R40.reuse, R18 ;  /* 0x0000002800127224 */ /* 0x080fe200078e0212 */
[----:B------:R-:W-:Y:S01]  /*6b40*/  SHF.R.S32.HI R0, RZ, 0x18, R5 ;  /* 0x00000018ff007819 */ /* 0x000fe20000011405 */
[-C--:B------:R-:W-:Y:S01]  /*6b50*/  IMAD R23, R2, R40.reuse, R23 ;  /* 0x0000002802177224 */ /* 0x080fe200078e0217 */
[----:B------:R-:W-:Y:S01]  /*6b60*/  SHF.R.S32.HI R2, RZ, 0x18, R49 ;  /* 0x00000018ff027819 */ /* 0x000fe20000011431 */
[-C--:B------:R-:W-:Y:S01]  /*6b70*/  IMAD R20, R3, R40.reuse, R20 ;  /* 0x0000002803147224 */ /* 0x080fe200078e0214 */
[----:B------:R-:W-:Y:S01]  /*6b80*/  SHF.L.U32 R3, R50, 0x8, RZ ;  /* 0x0000000832037819 */ /* 0x000fe200000006ff */
[----:B------:R-:W-:Y:S01]  /*6b90*/  IMAD R21, R4, R40, R21 ;  /* 0x0000002804157224 */ /* 0x000fe200078e0215 */
[----:B------:R-:W-:Y:S01]  /*6ba0*/  SHF.R.S32.HI R5, RZ, 0x18, R51 ;  /* 0x00000018ff057819 */ /* 0x000fe20000011433 */
[----:B------:R-:W-:Y:S01]  /*6bb0*/  IMAD R27, R38, R27, RZ ;  /* 0x0000001b261b7224 */ /* 0x000fe200078e02ff */
[----:B------:R-:W-:Y:S01]  /*6bc0*/  SHF.R.S32.HI R3, RZ, 0x18, R3 ;  /* 0x00000018ff037819 */ /* 0x000fe20000011403 */
[----:B------:R-:W-:Y:S01]  /*6bd0*/  IMAD.U32 R4, R50, 0x10000, RZ ;  /* 0x0001000032047824 */ /* 0x000fe200078e00ff */
[----:B------:R-:W-:Y:S01]  /*6be0*/  I2IP.S8.S32.SAT R18, R23, R18, RZ ;  /* 0x0000001217127239 */ /* 0x000fe200000014ff */
[-C--:B------:R-:W-:Y:S01]  /*6bf0*/  IMAD R22, R0, R40.reuse, R22 ;  /* 0x0000002800167224 */ /* 0x080fe200078e0216 */
[----:B------:R-:W-:Y:S01]  /*6c00*/  PRMT R0, R50, 0x8880, RZ ;  /* 0x0000888032007816 */ /* 0x000fe200000000ff */
[----:B------:R-:W-:Y:S01]  /*6c10*/  IMAD R27, R2, R40, R27 ;  /* 0x00000028021b7224 */ /* 0x000fe200078e021b */
[----:B------:R-:W-:Y:S01]  /*6c20*/  SHF.R.S32.HI R2, RZ, 0x18, R4 ;  /* 0x00000018ff027819 */ /* 0x000fe20000011404 */
[----:B------:R-:W-:Y:S01]  /*6c30*/  IMAD R26, R38, R30, RZ ;  /* 0x0000001e261a7224 */ /* 0x000fe200078e02ff */
[----:B------:R-:W-:Y:S01]  /*6c40*/  I2IP.S8.S32.SAT R54, R9, R8, R10 ;  /* 0x0000000809367239 */ /* 0x000fe2000000140a */
[-C--:B------:R-:W-:Y:S01]  /*6c50*/  IMAD R24, R0, R40.reuse, R24 ;  /* 0x0000002800187224 */ /* 0x080fe200078e0218 */
[----:B------:R-:W-:Y:S01]  /*6c60*/  SHF.R.S32.HI R0, RZ, 0x18, R50 ;  /* 0x00000018ff007819 */ /* 0x000fe20000011432 */
[-C--:B------:R-:W-:Y:S01]  /*6c70*/  IMAD R25, R2, R40.reuse, R25 ;  /* 0x0000002802197224 */ /* 0x080fe200078e0219 */
[----:B------:R-:W-:Y:S01]  /*6c80*/  PRMT R2, R51, 0x8880, RZ ;  /* 0x0000888033027816 */ /* 0x000fe200000000ff */
[----:B------:R-:W-:Y:S01]  /*6c90*/  IMAD R26, R3, R40, R26 ;  /* 0x00000028031a7224 */ /* 0x000fe200078e021a */
[----:B------:R-:W-:Y:S01]  /*6ca0*/  SHF.L.U32 R3, R51, 0x10, RZ ;  /* 0x0000001033037819 */ /* 0x000fe200000006ff */
[----:B------:R-:W-:Y:S01]  /*6cb0*/  IMAD R31, R38, R31, RZ ;  /* 0x0000001f261f7224 */ /* 0x000fe200078e02ff */
[----:B------:R-:W-:Y:S01]  /*6cc0*/  I2IP.S8.S32.SAT R55, R13, R12, R14 ;  /* 0x0000000c0d377239 */ /* 0x000fe2000000140e */
[----:B------:R-:W-:Y:S01]  /*6cd0*/  IMAD.SHL.U32 R4, R51, 0x100, RZ ;  /* 0x0000010033047824 */ /* 0x000fe200078e00ff */
[----:B------:R-:W-:Y:S01]  /*6ce0*/  SHF.R.S32.HI R3, RZ, 0x18, R3 ;  /* 0x00000018ff037819 */ /* 0x000fe20000011403 */
[-C--:B------:R-:W-:Y:S02]  /*6cf0*/  IMAD R31, R0, R40.reuse, R31 ;  /* 0x00000028001f7224 */ /* 0x080fe400078e021f */
[----:B------:R-:W-:Y:S01]  /*6d00*/  HFMA2 R0, -RZ, RZ, 0, 9.5367431640625e-07 ;  /* 0x00000010ff007431 */ /* 0x000fe200000001ff */
[----:B------:R1:W-:Y:S01]  /*6d10*/  STS.128 [R74+UR44+0x2200], R52 ;  /* 0x002200344a007988 */ /* 0x0003e20008000c2c */
[----:B------:R-:W-:Y:S01]  /*6d20*/  SHF.R.S32.HI R4, RZ, 0x18, R4 ;  /* 0x00000018ff047819 */ /* 0x000fe20000011404 */
[----:B------:R-:W-:Y:S01]  /*6d30*/  IMAD R28, R2, R40, R28 ;  /* 0x00000028021c7224 */ /* 0x000fe200078e021c */
[----:B------:R-:W-:Y:S01]  /*6d40*/  I2IP.S8.S32.SAT R16, R17, R16, R18 ;  /* 0x0000001011107239 */ /* 0x000fe20000001412 */
[C---:B------:R-:W-:Y:S01]  /*6d50*/  IMAD R30, R38.reuse, R34, RZ ;  /* 0x00000022261e7224 */ /* 0x040fe200078e02ff */
[----:B------:R-:W-:Y:S01]  /*6d60*/  I2IP.S8.S32.SAT R22, R27, R22, RZ ;  /* 0x000000161b167239 */ /* 0x000fe200000014ff */
[----:B------:R-:W-:Y:S01]  /*6d70*/  IMAD R29, R3, R40, R29 ;  /* 0x00000028031d7224 */ /* 0x000fe200078e021d */
[----:B------:R-:W-:Y:S01]  /*6d80*/  I2IP.S8.S32.SAT R18, R31, R26, RZ ;  /* 0x0000001a1f127239 */ /* 0x000fe200000014ff */
[----:B------:R-:W-:Y:S01]  /*6d90*/  IMAD R35, R38, R35, RZ ;  /* 0x0000002326237224 */ /* 0x000fe200078e02ff */
[----:B------:R-:W-:Y:S01]  /*6da0*/  IADD3 R2, PT, PT, R74, UR44, RZ ;  /* 0x0000002c4a027c10 */ /* 0x000fe2000fffe0ff */
[-C--:B------:R-:W-:Y:S01]  /*6db0*/  IMAD R30, R4, R40.reuse, R30 ;  /* 0x00000028041e7224 */ /* 0x080fe200078e021e */
[----:B------:R-:W-:Y:S01]  /*6dc0*/  SEL R0, R0, 0xfffffff0, !P5 ;  /* 0xfffffff000007807 */ /* 0x000fe20006800000 */
[----:B------:R-:W-:Y:S01]  /*6dd0*/  IMAD R35, R5, R40, R35 ;  /* 0x0000002805237224 */ /* 0x000fe200078e0223 */
[----:B------:R-:W-:Y:S02]  /*6de0*/  I2IP.S8.S32.SAT R17, R21, R20, R22 ;  /* 0x0000001415117239 */ /* 0x000fe40000001416 */
[----:B------:R-:W-:Y:S02]  /*6df0*/  I2IP.S8.S32.SAT R18, R25, R24, R18 ;  /* 0x0000001819127239 */ /* 0x000fe40000001412 */
[----:B------:R-:W-:Y:S02]  /*6e00*/  I2IP.S8.S32.SAT R19, R35, R30, RZ ;  /* 0x0000001e23137239 */ /* 0x000fe400000014ff */
[----:B------:R-:W-:Y:S02]  /*6e10*/  IADD3 R88, PT, PT, R2, R0, RZ ;  /* 0x0000000002587210 */ /* 0x000fe40007ffe0ff */
[----:B------:R-:W-:Y:S02]  /*6e20*/  I2IP.S8.S32.SAT R19, R29, R28, R19 ;  /* 0x0000001c1d137239 */ /* 0x000fe40000001413 */
[----:B------:R-:W-:Y:S02]  /*6e30*/  LEA R3, R83, UR44, 0x3 ;  /* 0x0000002c53037c11 */ /* 0x000fe4000f8e18ff */
[----:B------:R-:W-:Y:S01]  /*6e40*/  @P6 SHF.L.U32 R4, R82, 0x1f, RZ ;  /* 0x0000001f52046819 */ /* 0x000fe200000006ff */
[----:B------:R1:W-:Y:S01]  /*6e50*/  STS.128 [R88+0x2200], R16 ;  /* 0x0022001058007388 */ /* 0x0003e20000000c00 */
[----:B------:R-:W-:Y:S01]  /*6e60*/  @!PT LDS RZ, [RZ] ;  /* 0x00000000fffff984 */ /* 0x000fe20000000800 */
[----:B------:R-:W-:Y:S01]  /*6e70*/  @!PT LDS RZ, [RZ] ;  /* 0x00000000fffff984 */ /* 0x000fe20000000800 */
[----:B------:R-:W-:Y:S01]  /*6e80*/  @!PT LDS RZ, [RZ] ;  /* 0x00000000fffff984 */ /* 0x000fe20000000800 */
[----:B------:R-:W-:Y:S01]  /*6e90*/  @!PT LDS RZ, [RZ] ;  /* 0x00000000fffff984 */ /* 0x000fe20000000800 */
[----:B------:R2:W-:Y:S07]  /*6ea0*/  MEMBAR.ALL.CTA ;  /* 0x0000000000007992 */ /* 0x0005ee0000008000 */
[----:B--2---:R-:W2:Y:S02]  /*6eb0*/  FENCE.VIEW.ASYNC.S ;  /* 0x00000000000073c6 */ /* 0x004ea40000000000 */
[----:B--2---:R-:W-:Y:S06]  /*6ec0*/  BAR.SYNC.DEFER_BLOCKING 0x1, 0x80 ;  /* 0x0042000000007b1d */ /* 0x004fec0000010000 */
[----:B------:R-:W-:Y:S05]  /*6ed0*/  @P0 BRA `(.L_x_112) ;  /* 0x00000000003c0947 */ /* 0x000fea0003800000 */
[----:B------:R-:W2:Y:S01]  /*6ee0*/  LDCU.64 UR6, c[0x0][0x348] ;  /* 0x00006900ff0677ac */ /* 0x000ea20008000a00 */
[----:B------:R-:W-:Y:S01]  /*6ef0*/  UIADD3 UR4, UPT, UPT, UR44, 0x2200, URZ ;  /* 0x000022002c047890 */ /* 0x000fe2000fffe0ff */
[----:B------:R-:W-:Y:S01]  /*6f00*/  UMOV UR51, UR36 ;  /* 0x0000002400337c82 */ /* 0x000fe20008000000 */
[----:B------:R-:W-:Y:S02]  /*6f10*/  UIADD3 UR9, UPT, UPT, UR49, 0x40, URZ ;  /* 0x0000004031097890 */ /* 0x000fe4000fffe0ff */
[----:B------:R-:W-:Y:S02]  /*6f20*/  UIADD3 UR8, UPT, UPT, UR44, 0x2a00, URZ ;  /* 0x00002a002c087890 */ /* 0x000fe4000fffe0ff */
[----:B------:R-:W-:Y:S01]  /*6f30*/  MOV R86, UR4 ;  /* 0x0000000400567c02 */ /* 0x000fe20008000f00 */
[----:B------:R-:W-:Y:S01]  /*6f40*/  UMOV UR10, UR50 ;  /* 0x00000032000a7c82 */ /* 0x000fe20008000000 */
[----:B------:R-:W-:Y:S02]  /*6f50*/  UMOV UR11, UR36 ;  /* 0x00000024000b7c82 */ /* 0x000fe40008000000 */
[----:B------:R-:W-:Y:S01]  /*6f60*/  R2UR UR48, R86 ;  /* 0x00000000563072ca */ /* 0x000fe200000e0000 */
[----:B--2---:R-:W-:Y:S04]  /*6f70*/  UIADD3 UR4, UP0, UPT, UR6, 0x680, URZ ;  /* 0x0000068006047890 */ /* 0x004fe8000ff1e0ff */
[----:B------:R-:W-:Y:S09]  /*6f80*/  UIADD3.X UR5, UPT, UPT, URZ, UR7, URZ, UP0, !UPT ;  /* 0x00000007ff057290 */ /* 0x000ff200087fe4ff */
[----:B------:R2:W-:Y:S01]  /*6f90*/  UTMASTG.3D [UR48], [UR4] ;  /* 0x00000030040073b5 */ /* 0x0005e20008010000 */
[----:B------:R2:W-:Y:S01]  /*6fa0*/  UTMASTG.3D [UR8], [UR4] ;  /* 0x00000008040073b5 */ /* 0x0005e20008010000 */
[----:B------:R0:W-:Y:S01]  /*6fb0*/  UTMACMDFLUSH ;  /* 0x00000000000079b7 */ /* 0x0001e20000000000 */
[----:B--2---:R-:W-:Y:S04]  /*6fc0*/  DEPBAR.LE SB0, 0x1 ;  /* 0x000080400000791a */ /* 0x004fe80000000000 */
.L_x_112:
[----:B------:R-:W-:Y:S05]  /*6fd0*/  BSYNC.RECONVERGENT B0 ;  /* 0x0000000000007941 */ /* 0x000fea0003800200 */
.L_x_111:
[----:B------:R-:W-:Y:S06]  /*6fe0*/  BAR.SYNC.DEFER_BLOCKING 0x1, 0x80 ;  /* 0x0042000000007b1d */ /* 0x000fec0000010000 */
[----:B------:R-:W2:Y:S01]  /*6ff0*/  @P6 SYNCS.PHASECHK.TRANS64.TRYWAIT P0, [R3+URZ+0x30], R4 ;  /* 0x00003004030065a7 */ /* 0x000ea200080011ff */
[----:B------:R-:W-:Y:S01]  /*7000*/  BSSY B1, `(.L_x_113) ;  /* 0x000001f000017945 */ /* 0x000fe20003800000 */
[----:B--2---:R-:W-:Y:S03]  /*7010*/  @P6 SEL R43, RZ, 0x1, !P0 ;  /* 0x00000001ff2b6807 */ /* 0x004fe60004000000 */
[----:B------:R-:W-:Y:S05]  /*7020*/  @!P6 BRA `(.L_x_114) ;  /* 0x000000000070e947 */ /* 0x000fea0003800000 */
[----:B------:R-:W-:Y:S01]  /*7030*/  ISETP.NE.AND P1, PT, R56, RZ, PT ;  /* 0x000000ff3800720c */ /* 0x000fe20003f25270 */
[----:B------:R-:W-:Y:S01]  /*7040*/  BSSY B0, `(.L_x_115) ;  /* 0x0000008000007945 */ /* 0x000fe20003800000 */
[----:B------:R-:W-:Y:S11]  /*7050*/  ISETP.NE.AND P0, PT, R43, RZ, PT ;  /* 0x000000ff2b00720c */ /* 0x000ff60003f05270 */
[----:B------:R-:W-:Y:S04]  /*7060*/  @P1 IMAD R2, R83, 0x1000, R2 ;  /* 0x0000100053021824 */ /* 0x000fe800078e0202 */
[----:B------:R-:W-:Y:S01]  /*7070*/  @P1 IMAD.IADD R4, R0, 0x1, R2 ;  /* 0x0000000100041824 */ /* 0x000fe200078e0202 */
[----:B------:R-:W-:Y:S06]  /*7080*/  @P0 BRA `(.L_x_116) ;  /* 0x00000000000c0947 */ /* 0x000fec0003800000 */
[----:B------:R-:W-:Y:S04]  /*7090*/  SHF.L.U32 R0, R82, 0x1f, RZ ;  /* 0x0000001f52007819 */ /* 0x000fe800000006ff */
[----:B------:R-:W2:Y:S02]  /*70a0*/  SYNCS.PHASECHK.TRANS64.TRYWAIT P0, [R3+URZ+0x30], R0 ;  /* 0x00003000030075a7 */ /* 0x000ea400080011ff */
[----:B--2---:R-:W-:Y:S05]  /*70b0*/  @!P0 BRA `(.L_x_117) ;  /* 0x0000001800148947 */ /* 0x004fea0003800000 */
.L_x_116:
[----:B------:R-:W-:Y:S05]  /*70c0*/  BSYNC B0 ;  /* 0x0000000000007941 */ /* 0x000fea0003800000 */
.L_x_115:
[----:B------:R-:W-:Y:S01]  /*70d0*/  ISETP.NE.AND P0, PT, R56, RZ, PT ;  /* 0x000000ff3800720c */ /* 0x000fe20003f05270 */
[----:B--2---:R-:W-:Y:S02]  /*70e0*/  VIADD R3, R3, 0x40 ;  /* 0x0000004003037836 */ /* 0x004fe40000000000 */
[----:B------:R-:W-:Y:S02]  /*70f0*/  IMAD.U32 R0, RZ, RZ, UR46 ;  /* 0x0000002eff007e24 */ /* 0x000fe4000f8e00ff */
[----:B------:R-:W-:Y:S03]  /*7100*/  VIADD R83, R83, 0x1 ;  /* 0x0000000153537836 */ /* 0x000fe60000000000 */
[----:B------:R-:W-:Y:S05]  /*7110*/  PRMT R0, R0, 0x654, R3 ;  /* 0x0000065400007816 */ /* 0x000fea0000000003 */
[----:B------:R2:W3:Y:S04]  /*7120*/  @P0 LDS.128 R44, [R2+0x200] ;  /* 0x00020000022c0984 */ /* 0x0004e80000000c00 */
[----:B------:R2:W4:Y:S01]  /*7130*/  @P0 LDS.128 R48, [R4+0x200] ;  /* 0x0002000004300984 */ /* 0x0005220000000c00 */
[C---:B------:R-:W-:Y:S01]  /*7140*/  ISETP.NE.AND P0, PT, R83.reuse, 0x2, PT ;  /* 0x000000025300780c */ /* 0x040fe20003f05270 */
[----:B------:R-:W-:Y:S01]  /*7150*/  @!PT LDS RZ, [RZ] ;  /* 0x00000000fffff984 */ /* 0x000fe20000000800 */
[----:B------:R-:W-:Y:S01]  /*7160*/  @!PT LDS RZ, [RZ] ;  /* 0x00000000fffff984 */ /* 0x000fe20000000800 */
[----:B------:R-:W-:Y:S01]  /*7170*/  @!PT LDS RZ, [RZ] ;  /* 0x00000000fffff984 */ /* 0x000fe20000000800 */
[----:B------:R-:W-:Y:S01]  /*7180*/  @!PT LDS RZ, [RZ] ;  /* 0x00000000fffff984 */ /* 0x000fe20000000800 */
[----:B------:R5:W-:Y:S06]  /*7190*/  MEMBAR.ALL.CTA ;  /* 0x0000000000007992 */ /* 0x000bec0000008000 */
[----:B-----5:R-:W5:Y:S01]  /*71a0*/  FENCE.VIEW.ASYNC.S ;  /* 0x00000000000073c6 */ /* 0x020f620000000000 */
[----:B------:R-:W-:Y:S01]  /*71b0*/  SEL R83, R83, RZ, P0 ;  /* 0x000000ff53537207 */ /* 0x000fe20000000000 */
[----:B-----5:R5:W-:Y:S02]  /*71c0*/  SYNCS.ARRIVE.TRANS64.RED.A1T0 RZ, [R0+URZ], RZ ;  /* 0x000000ff00ff79a7 */ /* 0x020be400081004ff */
[----:B-----5:R-:W-:Y:S04]  /*71d0*/  SEL R0, RZ, 0x1, P0 ;  /* 0x00000001ff007807 */ /* 0x020fe80000000000 */
[----:B--23--:R-:W-:Y:S02]  /*71e0*/  LOP3.LUT R82, R82, R0, RZ, 0x3c, !PT ;  /* 0x0000000052527212 */ /* 0x00cfe400078e3cff */
.L_x_114:
[----:B------:R-:W-:Y:S05]  /*71f0*/  BSYNC B1 ;  /* 0x0000000000017941 */ /* 0x000fea0003800000 */
.L_x_113:
[----:B------:R-:W-:Y:S05]  /*7200*/  VIADD R0, R39, 0x20 ;  /* 0x0000002027007836 */ /* 0x000fea0000000000 */
[----:B------:R-:W-:Y:S04]  /*7210*/  SHF.R.U32.HI R0, RZ, 0x15, R0 ;  /* 0x00000015ff007819 */ /* 0x000fe80000011600 */
[----:B------:R-:W-:Y:S11]  /*7220*/  LOP3.LUT P0, RZ, R0, 0x3, R77, 0x48, !PT ;  /* 0x0000000300ff7812 */ /* 0x000ff6000780484d */
[----:B------:R-:W-:Y:S02]  /*7230*/  @!UPT UIADD3 URZ, UPT, UPT, URZ, URZ, URZ ;  /* 0x000000fffffff290 */ /* 0x000fe4000fffe0ff */
[----:B------:R-:W-:Y:S05]  /*7240*/  @!P0 BRA `(.L_x_118) ;  /* 0x0000000000408947 */ /* 0x000fea0003800000 */
[----:B------:R-:W2:Y:S01]  /*7250*/  LDCU.64 UR8, c[0x4][0x70] ;  /* 0x01000e00ff0877ac */ /* 0x000ea20008000a00 */
[----:B------:R-:W-:Y:S01]  /*7260*/  MOV R3, 0x0 ;  /* 0x0000000000037802 */ /* 0x000fe20000000f00 */
[----:B------:R-:W-:Y:S02]  /*7270*/  HFMA2 R12, -RZ, RZ, 0, 5.9604644775390625e-08 ;  /* 0x00000001ff0c7431 */ /* 0x000fe400000001ff */
[----:B------:R-:W-:Y:S02]  /*7280*/  IMAD.MOV.U32 R8, RZ, RZ, 0x192 ;  /* 0x00000192ff087424 */ /* 0x000fe400078e00ff */
[----:B------:R-:W-:Y:S01]  /*7290*/  IMAD.MOV.U32 R13, RZ, RZ, RZ ;  /* 0x000000ffff0d7224 */ /* 0x000fe200078e00ff */
[----:B------:R-:W3:Y:S01]  /*72a0*/  LDCU.64 UR6, c[0x4][0x78] ;  /* 0x01000f00ff0677ac */ /* 0x000ee20008000a00 */
[----:B------:R-:W1:Y:S01]  /*72b0*/  LDC.64 R2, c[0x4][R3] ;  /* 0x0100000003027b82 */ /* 0x000e620000000a00 */
[----:B------:R-:W5:Y:S01]  /*72c0*/  LDCU.64 UR4, c[0x4][0x10] ;  /* 0x01000200ff0477ac */ /* 0x000f620008000a00 */
[----:B--2---:R-:W-:Y:S01]  /*72d0*/  MOV R5, UR9 ;  /* 0x0000000900057c02 */ /* 0x004fe20008000f00 */
[----:B------:R-:W-:Y:S01]  /*72e0*/  IMAD.U32 R4, RZ, RZ, UR8 ;  /* 0x00000008ff047e24 */ /* 0x000fe2000f8e00ff */
[----:B---3--:R-:W-:Y:S01]  /*72f0*/  MOV R7, UR7 ;  /* 0x0000000700077c02 */ /* 0x008fe20008000f00 */
[----:B------:R-:W-:Y:S01]  /*7300*/  IMAD.U32 R6, RZ, RZ, UR6 ;  /* 0x00000006ff067e24 */ /* 0x000fe2000f8e00ff */
[----:B-----5:R-:W-:Y:S01]  /*7310*/  MOV R11, UR5 ;  /* 0x00000005000b7c02 */ /* 0x020fe20008000f00 */
[----:B------:R-:W-:Y:S02]  /*7320*/  IMAD.U32 R10, RZ, RZ, UR4 ;  /* 0x00000004ff0a7e24 */ /* 0x000fe4000f8e00ff */
[----:B------:R-:W-:Y:S07]  /*7330*/  LEPC R20, `(.L_x_118) ;  /* 0x000000001014794e */ /* 0x000fee0000000000 */
[----:B-1--4-:R-:W-:Y:S05]  /*7340*/  CALL.ABS.NOINC R2 ;  /* 0x0000000002007343 */ /* 0x012fea0003c00000 */
.L_x_118:
[----:B------:R-:W-:Y:S01]  /*7350*/  ISETP.NE.AND P0, PT, R87, RZ, PT ;  /* 0x000000ff5700720c */ /* 0x000fe20003f05270 */
[----:B------:R-:W-:Y:S05]  /*7360*/  WARPSYNC.ALL ;  /* 0x0000000000007948 */ /* 0x000fea0003800000 */
[----:B------:R-:W-:Y:S01]  /*7370*/  R2UR UR4, R39 ;  /* 0x00000000270472ca */ /* 0x000fe200000e0000 */
[----:B------:R-:W-:Y:S01]  /*7380*/  IMAD.U32 R64, R46, 0x10000, RZ ;  /* 0x000100002e407824 */ /* 0x000fe200078e00ff */
[----:B------:R-:W-:Y:S01]  /*7390*/  SHF.L.U32 R41, R44, 0x10, RZ ;  /* 0x000000102c297819 */ /* 0x000fe200000006ff */
[----:B----4-:R-:W-:Y:S01]  /*73a0*/  IMAD.U32 R63, R48, 0x10000, RZ ;  /* 0x00010000303f7824 */ /* 0x010fe200078e00ff */
[----:B------:R-:W-:Y:S01]  /*73b0*/  PRMT R39, R44, 0x8880, RZ ;  /* 0x000088802c277816 */ /* 0x000fe200000000ff */
[----:B-1----:R-:W-:Y:S01]  /*73c0*/  IMAD.U32 R53, R50, 0x10000, RZ ;  /* 0x0001000032357824 */ /* 0x002fe200078e00ff */
[----:B------:R-:W-:Y:S01]  /*73d0*/  SHF.L.U32 R42, R44, 0x8, RZ ;  /* 0x000000082c2a7819 */ /* 0x000fe200000006ff */
[----:B------:R-:W-:Y:S01]  /*73e0*/  BSSY.RECONVERGENT B0, `(.L_x_119) ;  /* 0x00000a1000007945 */ /* 0x000fe20003800200 */
[----:B------:R-:W-:Y:S02]  /*73f0*/  SHF.R.S32.HI R41, RZ, 0x18, R41 ;  /* 0x00000018ff297819 */ /* 0x000fe40000011429 */
[----:B------:R-:W-:Y:S02]  /*7400*/  SHF.R.S32.HI R42, RZ, 0x18, R42 ;  /* 0x00000018ff2a7819 */ /* 0x000fe4000001142a */
[----:B------:R-:W-:Y:S01]  /*7410*/  SHF.R.S32.HI R43, RZ, 0x18, R44 ;  /* 0x00000018ff2b7819 */ /* 0x000fe2000001142c */
[----:B------:R-:W1:Y:S01]  /*7420*/  LDTM.x32 R4, tmem[UR4+0x20] ;  /* 0x00002004000479ee */ /* 0x000e6200082c0000 */
[----:B------:R-:W-:Y:S01]  /*7430*/  NOP ;  /* 0x0000000000007918 */ /* 0x000fe20000000000 */
[----:B------:R-:W-:Y:S02]  /*7440*/  IADD3 R80, PT, PT, R80, 0xa0, RZ ;  /* 0x000000a050507810 */ /* 0x000fe40007ffe0ff */
[C---:B------:R-:W-:Y:S02]  /*7450*/  PRMT R69, R45.reuse, 0x8880, RZ ;  /* 0x000088802d457816 */ /* 0x040fe400000000ff */
[----:B------:R-:W-:Y:S02]  /*7460*/  LOP3.LUT R80, R80, 0xfefffff8, RZ, 0xc0, !PT ;  /* 0xfefffff850507812 */ /* 0x000fe400078ec0ff */
[----:B------:R-:W-:Y:S02]  /*7470*/  SHF.L.U32 R68, R45, 0x10, RZ ;  /* 0x000000102d447819 */ /* 0x000fe400000006ff */
[----:B-1----:R1:W-:Y:S01]  /*7480*/  SYNCS.ARRIVE.TRANS64.RED.A1T0 RZ, [R80+URZ], RZ ;  /* 0x000000ff50ff79a7 */ /* 0x0023e200081004ff */
[----:B------:R-:W-:Y:S02]  /*7490*/  SHF.R.S32.HI R44, RZ, 0x18, R45 ;  /* 0x00000018ff2c7819 */ /* 0x000fe4000001142d */
[----:B------:R-:W-:Y:S02]  /*74a0*/  PRMT R66, R46, 0x8880, RZ ;  /* 0x000088802e427816 */ /* 0x000fe400000000ff */
[C---:B------:R-:W-:Y:S02]  /*74b0*/  PRMT R60, R47.reuse, 0x8880, RZ ;  /* 0x000088802f3c7816 */ /* 0x040fe400000000ff */
[C---:B------:R-:W-:Y:S02]  /*74c0*/  SHF.L.U32 R59, R47.reuse, 0x10, RZ ;  /* 0x000000102f3b7819 */ /* 0x040fe400000006ff */
[----:B------:R-:W-:Y:S02]  /*74d0*/  SHF.L.U32 R58, R47, 0x8, RZ ;  /* 0x000000082f3a7819 */ /* 0x000fe400000006ff */
[C---:B------:R-:W-:Y:S02]  /*74e0*/  PRMT R65, R48.reuse, 0x8880, RZ ;  /* 0x0000888030417816 */ /* 0x040fe400000000ff */
[----:B------:R-:W-:Y:S01]  /*74f0*/  SHF.L.U32 R62, R48, 0x8, RZ ;  /* 0x00000008303e7819 */ /* 0x000fe200000006ff */
[C---:B------:R-:W-:Y:S01]  /*7500*/  IMAD R0, R38.reuse, R4, RZ ;  /* 0x0000000426007224 */ /* 0x040fe200078e02ff */
[----:B------:R-:W-:Y:S01]  /*7510*/  SHF.R.S32.HI R4, RZ, 0x18, R68 ;  /* 0x00000018ff047819 */ /* 0x000fe20000011444 */
[C---:B------:R-:W-:Y:S01]  /*7520*/  IMAD R2, R38.reuse, R5, RZ ;  /* 0x0000000526027224 */ /* 0x040fe200078e02ff */
[C---:B------:R-:W-:Y:S01]  /*7530*/  PRMT R57, R49.reuse, 0x8880, RZ ;  /* 0x0000888031397816 */ /* 0x040fe200000000ff */
[C---:B------:R-:W-:Y:S01]  /*7540*/  IMAD R3, R38.reuse, R6, RZ ;  /* 0x0000000626037224 */ /* 0x040fe200078e02ff */
[----:B------:R-:W-:Y:S01]  /*7550*/  SHF.L.U32 R56, R49, 0x10, RZ ;  /* 0x0000001031387819 */ /* 0x000fe200000006ff */
[----:B------:R-:W-:Y:S01]  /*7560*/  IMAD R0, R39, R40, R0 ;  /* 0x0000002827007224 */ /* 0x000fe200078e0200 */
[----:B------:R-:W-:Y:S01]  /*7570*/  MOV R39, R66 ;  /* 0x0000004200277202 */ /* 0x000fe20000000f00 */
[----:B------:R-:W-:Y:S01]  /*7580*/  IMAD R7, R38, R7, RZ ;  /* 0x0000000726077224 */ /* 0x000fe200078e02ff */
[----:B------:R-:W-:Y:S01]  /*7590*/  SHF.L.U32 R55, R49, 0x8, RZ ;  /* 0x0000000831377819 */ /* 0x000fe200000006ff */
[-C--:B------:R-:W-:Y:S01]  /*75a0*/  IMAD R2, R41, R40.reuse, R2 ;  /* 0x0000002829027224 */ /* 0x080fe200078e0202 */
[----:B------:R-:W-:Y:S01]  /*75b0*/  SHF.R.S32.HI R41, RZ, 0x18, R48 ;  /* 0x00000018ff297819 */ /* 0x000fe20000011430 */
[-C--:B------:R-:W-:Y:S01]  /*75c0*/  IMAD R3, R42, R40.reuse, R3 ;  /* 0x000000282a037224 */ /* 0x080fe200078e0203 */
[----:B------:R-:W-:Y:S01]  /*75d0*/  SHF.L.U32 R48, R51, 0x8, RZ ;  /* 0x0000000833307819 */ /* 0x000fe200000006ff */
[----:B------:R-:W-:Y:S01]  /*75e0*/  IMAD R7, R43, R40, R7 ;  /* 0x000000282b077224 */ /* 0x000fe200078e0207 */
[----:B------:R-:W-:Y:S01]  /*75f0*/  SHF.L.U32 R67, R45, 0x8, RZ ;  /* 0x000000082d437819 */ /* 0x000fe200000006ff */
[C---:B------:R-:W-:Y:S01]  /*7600*/  IMAD R8, R38.reuse, R8, RZ ;  /* 0x0000000826087224 */ /* 0x040fe200078e02ff */
[----:B------:R-:W-:Y:S01]  /*7610*/  SHF.R.S32.HI R45, RZ, 0x18, R46 ;  /* 0x00000018ff2d7819 */ /* 0x000fe2000001142e */
[----:B------:R-:W-:Y:S01]  /*7620*/  IMAD R9, R38, R9, RZ ;  /* 0x0000000926097224 */ /* 0x000fe200078e02ff */
[----:B------:R-:W-:Y:S01]  /*7630*/  SHF.L.U32 R61, R46, 0x8, RZ ;  /* 0x000000082e3d7819 */ /* 0x000fe200000006ff */
[C---:B------:R-:W-:Y:S01]  /*7640*/  IMAD R10, R38.reuse, R10, RZ ;  /* 0x0000000a260a7224 */ /* 0x040fe200078e02ff */
[----:B------:R-:W-:Y:S01]  /*7650*/  SHF.R.S32.HI R46, RZ, 0x18, R47 ;  /* 0x00000018ff2e7819 */ /* 0x000fe2000001142f */
[C---:B------:R-:W-:Y:S01]  /*7660*/  IMAD R11, R38.reuse, R11, RZ ;  /* 0x0000000b260b7224 */ /* 0x040fe200078e02ff */
[----:B------:R-:W-:Y:S01]  /*7670*/  SHF.R.S32.HI R42, RZ, 0x18, R49 ;  /* 0x00000018ff2a7819 */ /* 0x000fe20000011431 */
[----:B------:R-:W-:Y:S01]  /*7680*/  IMAD R6, R38, R15, RZ ;  /* 0x0000000f26067224 */ /* 0x000fe200078e02ff */
[----:B------:R-:W-:Y:S01]  /*7690*/  PRMT R54, R50, 0x8880, RZ ;  /* 0x0000888032367816 */ /* 0x000fe200000000ff */
[----:B------:R-:W-:Y:S01]  /*76a0*/  IMAD R15, R38, R20, RZ ;  /* 0x00000014260f7224 */ /* 0x000fe200078e02ff */
[----:B------:R-:W-:Y:S01]  /*76b0*/  SHF.L.U32 R52, R50, 0x8, RZ ;  /* 0x0000000832347819 */ /* 0x000fe200000006ff */
[C---:B------:R-:W-:Y:S01]  /*76c0*/  IMAD R20, R38.reuse, R25, RZ ;  /* 0x0000001926147224 */ /* 0x040fe200078e02ff */
[----:B------:R-:W-:Y:S01]  /*76d0*/  SHF.R.S32.HI R43, RZ, 0x18, R50 ;  /* 0x00000018ff2b7819 */ /* 0x000fe20000011432 */
[C---:B------:R-:W-:Y:S01]  /*76e0*/  IMAD R25, R38.reuse, R30, RZ ;  /* 0x0000001e26197224 */ /* 0x040fe200078e02ff */
[C---:B------:R-:W-:Y:S01]  /*76f0*/  PRMT R50, R51.reuse, 0x8880, RZ ;  /* 0x0000888033327816 */ /* 0x040fe200000000ff */
[C---:B------:R-:W-:Y:S01]  /*7700*/  IMAD R30, R38.reuse, R35, RZ ;  /* 0x00000023261e7224 */ /* 0x040fe200078e02ff */
[----:B------:R-:W-:Y:S02]  /*7710*/  SHF.L.U32 R49, R51, 0x10, RZ ;  /* 0x0000001033317819 */ /* 0x000fe400000006ff */
[----:B------:R-:W-:Y:S02]  /*7720*/  SHF.R.S32.HI R47, RZ, 0x18, R51 ;  /* 0x00000018ff2f7819 */ /* 0x000fe40000011433 */
[----:B------:R-:W-:Y:S01]  /*7730*/  I2IP.S8.S32.SAT R51, R7, R3, RZ ;  /* 0x0000000307337239 */ /* 0x000fe200000014ff */
[----:B------:R-:W-:Y:S01]  /*7740*/  IMAD.MOV.U32 R3, RZ, RZ, R69 ;  /* 0x000000ffff037224 */ /* 0x000fe200078e0045 */
[----:B------:R-:W-:Y:S01]  /*7750*/  SHF.R.S32.HI R5, RZ, 0x18, R67 ;  /* 0x00000018ff057819 */ /* 0x000fe20000011443 */
[----:B------:R-:W-:Y:S01]  /*7760*/  IMAD R7, R38, R16, RZ ;  /* 0x0000001026077224 */ /* 0x000fe200078e02ff */
[----:B------:R-:W-:Y:S01]  /*7770*/  IADD3 R36, PT, PT, R36, 0x1, RZ ;  /* 0x0000000124247810 */ /* 0x000fe20007ffe0ff */
[-C--:B------:R-:W-:Y:S02]  /*7780*/  IMAD R8, R3, R40.reuse, R8 ;  /* 0x0000002803087224 */ /* 0x080fe400078e0208 */
[-C--:B------:R-:W-:Y:S02]  /*7790*/  IMAD R9, R4, R40.reuse, R9 ;  /* 0x0000002804097224 */ /* 0x080fe400078e0209 */
[-C--:B------:R-:W-:Y:S02]  /*77a0*/  IMAD R10, R5, R40.reuse, R10 ;  /* 0x00000028050a7224 */ /* 0x080fe400078e020a */
[----:B------:R-:W-:Y:S02]  /*77b0*/  IMAD R11, R44, R40, R11 ;  /* 0x000000282c0b7224 */ /* 0x000fe400078e020b */
[C---:B------:R-:W-:Y:S02]  /*77c0*/  IMAD R3, R38.reuse, R12, RZ ;  /* 0x0000000c26037224 */ /* 0x040fe400078e02ff */
[C---:B------:R-:W-:Y:S01]  /*77d0*/  IMAD R12, R38.reuse, R17, RZ ;  /* 0x00000011260c7224 */ /* 0x040fe200078e02ff */
[----:B------:R-:W-:Y:S01]  /*77e0*/  I2IP.S8.S32.SAT R11, R11, R10, RZ ;  /* 0x0000000a0b0b7239 */ /* 0x000fe200000014ff */
[C---:B------:R-:W-:Y:S01]  /*77f0*/  IMAD R17, R38.reuse, R22, RZ ;  /* 0x0000001626117224 */ /* 0x040fe200078e02ff */
[----:B------:R-:W-:Y:S01]  /*7800*/  SHF.R.S32.HI R10, RZ, 0x18, R64 ;  /* 0x00000018ff0a7819 */ /* 0x000fe20000011440 */
[C---:B------:R-:W-:Y:S02]  /*7810*/  IMAD R22, R38.reuse, R27, RZ ;  /* 0x0000001b26167224 */ /* 0x040fe400078e02ff */
[----:B------:R-:W-:Y:S01]  /*7820*/  IMAD R27, R38, R32, RZ ;  /* 0x00000020261b7224 */ /* 0x000fe200078e02ff */
[----:B------:R-:W-:Y:S01]  /*7830*/  I2IP.S8.S32.SAT R32, R2, R0, R51 ;  /* 0x0000000002207239 */ /* 0x000fe20000001433 */
[C---:B------:R-:W-:Y:S01]  /*7840*/  IMAD R4, R38.reuse, R13, RZ ;  /* 0x0000000d26047224 */ /* 0x040fe200078e02ff */
[----:B------:R-:W-:Y:S01]  /*7850*/  SHF.R.S32.HI R0, RZ, 0x18, R61 ;  /* 0x00000018ff007819 */ /* 0x000fe2000001143d */
[C---:B------:R-:W-:Y:S01]  /*7860*/  IMAD R5, R38.reuse, R14, RZ ;  /* 0x0000000e26057224 */ /* 0x040fe200078e02ff */
[----:B------:R-:W-:Y:S01]  /*7870*/  MOV R2, R60 ;  /* 0x0000003c00027202 */ /* 0x000fe20000000f00 */
[C---:B------:R-:W-:Y:S02]  /*7880*/  IMAD R13, R38.reuse, R18, RZ ;  /* 0x00000012260d7224 */ /* 0x040fe400078e02ff */
[----:B------:R-:W-:Y:S02]  /*7890*/  IMAD R3, R39, R40, R3 ;  /* 0x0000002827037224 */ /* 0x000fe400078e0203 */
[C---:B------:R-:W-:Y:S02]  /*78a0*/  IMAD R18, R38.reuse, R23, RZ ;  /* 0x0000001726127224 */ /* 0x040fe400078e02ff */
[----:B------:R-:W-:Y:S02]  /*78b0*/  IMAD R23, R38, R28, RZ ;  /* 0x0000001c26177224 */ /* 0x000fe400078e02ff */
[----:B------:R-:W-:Y:S02]  /*78c0*/  IMAD R4, R10, R40, R4 ;  /* 0x000000280a047224 */ /* 0x000fe400078e0204 */
[----:B------:R-:W-:Y:S01]  /*78d0*/  IMAD R28, R38, R33, RZ ;  /* 0x00000021261c7224 */ /* 0x000fe200078e02ff */
[----:B------:R-:W-:Y:S01]  /*78e0*/  I2IP.S8.S32.SAT R33, R9, R8, R11 ;  /* 0x0000000809217239 */ /* 0x000fe2000000140b */
[-C--:B------:R-:W-:Y:S01]  /*78f0*/  IMAD R5, R0, R40.reuse, R5 ;  /* 0x0000002800057224 */ /* 0x080fe200078e0205 */
[----:B------:R-:W-:Y:S01]  /*7900*/  SHF.R.S32.HI R8, RZ, 0x18, R59 ;  /* 0x00000018ff087819 */ /* 0x000fe2000001143b */
[-C--:B------:R-:W-:Y:S01]  /*7910*/  IMAD R6, R45, R40.reuse, R6 ;  /* 0x000000282d067224 */ /* 0x080fe200078e0206 */
[----:B------:R-:W-:Y:S01]  /*7920*/  SHF.R.S32.HI R9, RZ, 0x18, R58 ;  /* 0x00000018ff097819 */ /* 0x000fe2000001143a */
[-C--:B------:R-:W-:Y:S01]  /*7930*/  IMAD R7, R2, R40.reuse, R7 ;  /* 0x0000002802077224 */ /* 0x080fe200078e0207 */
[----:B------:R-:W-:Y:S01]  /*7940*/  MOV R0, R65 ;  /* 0x0000004100007202 */ /* 0x000fe20000000f00 */
[----:B------:R-:W-:Y:S01]  /*7950*/  IMAD R14, R38, R19, RZ ;  /* 0x00000013260e7224 */ /* 0x000fe200078e02ff */
[----:B------:R-:W-:Y:S01]  /*7960*/  I2IP.S8.S32.SAT R5, R6, R5, RZ ;  /* 0x0000000506057239 */ /* 0x000fe200000014ff */
[-C--:B------:R-:W-:Y:S01]  /*7970*/  IMAD R12, R8, R40.reuse, R12 ;  /* 0x00000028080c7224 */ /* 0x080fe200078e020c */
[----:B------:R-:W-:Y:S01]  /*7980*/  SHF.R.S32.HI R2, RZ, 0x18, R63 ;  /* 0x00000018ff027819 */ /* 0x000fe2000001143f */
[-C--:B------:R-:W-:Y:S01]  /*7990*/  IMAD R13, R9, R40.reuse, R13 ;  /* 0x00000028090d7224 */ /* 0x080fe200078e020d */
[----:B------:R-:W-:Y:S01]  /*79a0*/  SHF.R.S32.HI R8, RZ, 0x18, R62 ;  /* 0x00000018ff087819 */ /* 0x000fe2000001143e */
[----:B------:R-:W-:Y:S02]  /*79b0*/  IMAD R16, R38, R21, RZ ;  /* 0x0000001526107224 */ /* 0x000fe400078e02ff */
[-C--:B------:R-:W-:Y:S02]  /*79c0*/  IMAD R14, R46, R40.reuse, R14 ;  /* 0x000000282e0e7224 */ /* 0x080fe400078e020e */
[-C--:B------:R-:W-:Y:S02]  /*79d0*/  IMAD R15, R0, R40.reuse, R15 ;  /* 0x00000028000f7224 */ /* 0x080fe400078e020f */
[----:B------:R-:W-:Y:S01]  /*79e0*/  IMAD R16, R2, R40, R16 ;  /* 0x0000002802107224 */ /* 0x000fe200078e0210 */
[----:B------:R-:W-:Y:S01]  /*79f0*/  I2IP.S8.S32.SAT R13, R14, R13, RZ ;  /* 0x0000000d0e0d7239 */ /* 0x000fe200000014ff */
[C---:B------:R-:W-:Y:S01]  /*7a00*/  IMAD R19, R38.reuse, R24, RZ ;  /* 0x0000001826137224 */ /* 0x040fe200078e02ff */
[----:B------:R-:W-:Y:S01]  /*7a10*/  SHF.R.S32.HI R2, RZ, 0x18, R56 ;  /* 0x00000018ff027819 */ /* 0x000fe20000011438 */
[----:B------:R-:W-:Y:S01]  /*7a20*/  IMAD R24, R38, R29, RZ ;  /* 0x0000001d26187224 */ /* 0x000fe200078e02ff */
[----:B------:R-:W-:Y:S01]  /*7a30*/  I2IP.S8.S32.SAT R35, R12, R7, R13 ;  /* 0x000000070c237239 */ /* 0x000fe2000000140d */
[----:B------:R-:W-:Y:S02]  /*7a40*/  IMAD R17, R8, R40, R17 ;  /* 0x0000002808117224 */ /* 0x000fe400078e0211 */
[----:B------:R-:W-:Y:S02]  /*7a50*/  IMAD.MOV.U32 R0, RZ, RZ, R57 ;  /* 0x000000ffff007224 */ /* 0x000fe400078e0039 */
[----:B------:R-:W-:Y:S01]  /*7a60*/  IMAD R29, R38, R34, RZ ;  /* 0x00000022261d7224 */ /* 0x000fe200078e02ff */
[----:B------:R-:W-:Y:S01]  /*7a70*/  I2IP.S8.S32.SAT R34, R4, R3, R5 ;  /* 0x0000000304227239 */ /* 0x000fe20000001405 */
[-C--:B------:R-:W-:Y:S01]  /*7a80*/  IMAD R18, R41, R40.reuse, R18 ;  /* 0x0000002829127224 */ /* 0x080fe200078e0212 */
[----:B------:R-:W-:Y:S01]  /*7a90*/  SHF.R.S32.HI R3, RZ, 0x18, R55 ;  /* 0x00000018ff037819 */ /* 0x000fe20000011437 */
[----:B------:R-:W-:Y:S01]  /*7aa0*/  IMAD R19, R0, R40, R19 ;  /* 0x0000002800137224 */ /* 0x000fe200078e0213 */
[----:B------:R-:W-:Y:S01]  /*7ab0*/  MOV R0, R54 ;  /* 0x0000003600007202 */ /* 0x000fe20000000f00 */
[----:B------:R1:W-:Y:S01]  /*7ac0*/  STS.128 [R74+UR44+0x3200], R32 ;  /* 0x003200204a007988 */ /* 0x0003e20008000c2c */
        /* <DEDUP_REMOVED lines=8> */
[----:B------:R-:W-:Y:S01]  /*7b50*/  I2IP.S8.S32.SAT R16, R16, R15, R17 ;  /* 0x0000000f10107239 */ /* 0x000fe20000001411 */
[-C--:B------:R-:W-:Y:S01]  /*7b60*/  IMAD R23, R0, R40.reuse, R23 ;  /* 0x0000002800177224 */ /* 0x080fe200078e0217 */
[----:B------:R-:W-:Y:S01]  /*7b70*/  SHF.R.S32.HI R0, RZ, 0x18, R52 ;  /* 0x00000018ff007819 */ /* 0x000fe20000011434 */
[----:B------:R-:W-:Y:S01]  /*7b80*/  IMAD R24, R2, R40, R24 ;  /* 0x0000002802187224 */ /* 0x000fe200078e0218 */
[----:B------:R-:W-:Y:S01]  /*7b90*/  MOV R2, R50 ;  /* 0x0000003200027202 */ /* 0x000fe20000000f00 */
[----:B------:R-:W-:Y:S01]  /*7ba0*/  IMAD R26, R38, R31, RZ ;  /* 0x0000001f261a7224 */ /* 0x000fe200078e02ff */
[----:B------:R-:W-:Y:S01]  /*7bb0*/  I2IP.S8.S32.SAT R17, R22, R21, RZ ;  /* 0x0000001516117239 */ /* 0x000fe200000014ff */
[-C--:B------:R-:W-:Y:S02]  /*7bc0*/  IMAD R25, R0, R40.reuse, R25 ;  /* 0x0000002800197224 */ /* 0x080fe400078e0219 */
[-C--:B------:R-:W-:Y:S01]  /*7bd0*/  IMAD R26, R43, R40.reuse, R26 ;  /* 0x000000282b1a7224 */ /* 0x080fe200078e021a */
[----:B------:R-:W-:Y:S01]  /*7be0*/  I2IP.S8.S32.SAT R17, R20, R19, R17 ;  /* 0x0000001314117239 */ /* 0x000fe20000001411 */
[-C--:B------:R-:W-:Y:S02]  /*7bf0*/  IMAD R27, R2, R40.reuse, R27 ;  /* 0x00000028021b7224 */ /* 0x080fe400078e021b */
[-C--:B------:R-:W-:Y:S01]  /*7c00*/  IMAD R28, R3, R40.reuse, R28 ;  /* 0x00000028031c7224 */ /* 0x080fe200078e021c */
[----:B------:R-:W-:Y:S01]  /*7c10*/  I2IP.S8.S32.SAT R18, R26, R25, RZ ;  /* 0x000000191a127239 */ /* 0x000fe200000014ff */
[-C--:B------:R-:W-:Y:S02]  /*7c20*/  IMAD R29, R4, R40.reuse, R29 ;  /* 0x00000028041d7224 */ /* 0x080fe400078e021d */
[----:B------:R-:W-:Y:S01]  /*7c30*/  IMAD R30, R47, R40, R30 ;  /* 0x000000282f1e7224 */ /* 0x000fe200078e021e */
[----:B------:R-:W-:Y:S04]  /*7c40*/  I2IP.S8.S32.SAT R18, R24, R23, R18 ;  /* 0x0000001718127239 */ /* 0x000fe80000001412 */
[----:B------:R-:W-:Y:S04]  /*7c50*/  I2IP.S8.S32.SAT R29, R30, R29, RZ ;  /* 0x0000001d1e1d7239 */ /* 0x000fe800000014ff */
[----:B------:R-:W-:Y:S05]  /*7c60*/  I2IP.S8.S32.SAT R19, R28, R27, R29 ;  /* 0x0000001b1c137239 */ /* 0x000fea000000141d */
        /* <DEDUP_REMOVED lines=10> */
[----:B------:R-:W-:Y:S02]  /*7d10*/  UIADD3 UR13, UPT, UPT, UR49, 0x20, URZ ;  /* 0x00000020310d7890 */ /* 0x000fe4000fffe0ff */
[----:B------:R-:W-:Y:S01]  /*7d20*/  UIADD3 UR12, UPT, UPT, UR44, 0x3200, URZ ;  /* 0x000032002c0c7890 */ /* 0x000fe2000fffe0ff */
[----:B------:R-:W-:Y:S01]  /*7d30*/  UMOV UR14, UR50 ;  /* 0x00000032000e7c82 */ /* 0x000fe20008000000 */
[----:B------:R-:W-:Y:S01]  /*7d40*/  UMOV UR15, UR36 ;  /* 0x00000024000f7c82 */ /* 0x000fe20008000000 */
[----:B------:R-:W-:Y:S02]  /*7d50*/  UIADD3 UR9, UPT, UPT, UR49, 0x60, URZ ;  /* 0x0000006031097890 */ /* 0x000fe4000fffe0ff */
[----:B------:R-:W-:Y:S01]  /*7d60*/  UIADD3 UR8, UPT, UPT, UR44, 0x3a00, URZ ;  /* 0x00003a002c087890 */ /* 0x000fe2000fffe0ff */
[----:B------:R-:W-:Y:S01]  /*7d70*/  UMOV UR10, UR50 ;  /* 0x00000032000a7c82 */ /* 0x000fe20008000000 */
[----:B------:R-:W-:Y:S01]  /*7d80*/  UMOV UR11, UR36 ;  /* 0x00000024000b7c82 */ /* 0x000fe20008000000 */
[----:B--2---:R-:W-:Y:S04]  /*7d90*/  UIADD3 UR4, UP0, UPT, UR6, 0x680, URZ ;  /* 0x0000068006047890 */ /* 0x004fe8000ff1e0ff */
[----:B------:R-:W-:Y:S09]  /*7da0*/  UIADD3.X UR5, UPT, UPT, URZ, UR7, URZ, UP0, !UPT ;  /* 0x00000007ff057290 */ /* 0x000ff200087fe4ff */
[----:B------:R2:W-:Y:S01]  /*7db0*/  UTMASTG.3D [UR12], [UR4] ;  /* 0x0000000c040073b5 */ /* 0x0005e20008010000 */
[----:B------:R2:W-:Y:S01]  /*7dc0*/  UTMASTG.3D [UR8], [UR4] ;  /* 0x00000008040073b5 */ /* 0x0005e20008010000 */
[----:B------:R0:W-:Y:S01]  /*7dd0*/  UTMACMDFLUSH ;  /* 0x00000000000079b7 */ /* 0x0001e20000000000 */
[----:B--2---:R-:W-:Y:S04]  /*7de0*/  DEPBAR.LE SB0, 0x1 ;  /* 0x000080400000791a */ /* 0x004fe80000000000 */
.L_x_120:
[----:B------:R-:W-:Y:S05]  /*7df0*/  BSYNC.RECONVERGENT B0 ;  /* 0x0000000000007941 */ /* 0x000fea0003800200 */
.L_x_119:
[----:B------:R-:W-:Y:S01]  /*7e00*/  R2UR UR4, R78 ;  /* 0x000000004e0472ca */ /* 0x000fe200000e0000 */
[----:B------:R-:W-:Y:S01]  /*7e10*/  BAR.SYNC.DEFER_BLOCKING 0x1, 0x80 ;  /* 0x0042000000007b1d */ /* 0x000fe20000010000 */
[----:B------:R-:W-:Y:S01]  /*7e20*/  ISETP.NE.AND P0, PT, R81, 0x2, PT ;  /* 0x000000025100780c */ /* 0x000fe20003f05270 */
[----:B------:R-:W-:Y:S01]  /*7e30*/  UISETP.NE.AND UP0, UPT, UR45, URZ, UPT ;  /* 0x000000ff2d00728c */ /* 0x000fe2000bf05270 */
[----:B------:R-:W-:Y:S01]  /*7e40*/  ISETP.NE.AND P1, PT, R36, 0x4, PT ;  /* 0x000000042400780c */ /* 0x000fe20003f25270 */
[----:B------:R-:W-:Y:S01]  /*7e50*/  UIADD3 UR24, UPT, UPT, UR37, UR63, URZ ;  /* 0x0000003f25187290 */ /* 0x000fe2000fffe0ff */
[----:B------:R-:W-:Y:S02]  /*7e60*/  SEL R2, RZ, 0x1, P0 ;  /* 0x00000001ff027807 */ /* 0x000fe40000000000 */
[----:B------:R-:W-:Y:S02]  /*7e70*/  SEL R0, RZ, 0x1, P1 ;  /* 0x00000001ff007807 */ /* 0x000fe40000800000 */
[----:B------:R-:W-:Y:S02]  /*7e80*/  LOP3.LUT R84, R84, R2, RZ, 0x3c, !PT ;  /* 0x0000000254547212 */ /* 0x000fe400078e3cff */
[----:B------:R-:W-:Y:S01]  /*7e90*/  LOP3.LUT R85, R85, R0, RZ, 0x3c, !PT ;  /* 0x0000000055557212 */ /* 0x000fe200078e3cff */
[----:B------:R-:W-:Y:S01]  /*7ea0*/  UIADD3 UR20, UPT, UPT, UR38, UR4, URZ ;  /* 0x0000000426147290 */ /* 0x000fe2000fffe0ff */
[----:B------:R-:W-:Y:S02]  /*7eb0*/  SEL R81, R81, RZ, P0 ;  /* 0x000000ff51517207 */ /* 0x000fe40000000000 */
[----:B------:R-:W-:Y:S01]  /*7ec0*/  SEL R36, R36, RZ, P1 ;  /* 0x000000ff24247207 */ /* 0x000fe20000800000 */
[----:B------:R-:W-:Y:S01]  /*7ed0*/  UMOV UR36, UR59 ;  /* 0x0000003b00247c82 */ /* 0x000fe20008000000 */
[----:B------:R-:W-:Y:S07]  /*7ee0*/  BRA.U UP0, `(.L_x_121) ;  /* 0xffffffd5005c7547 */ /* 0x000fee000b83ffff */
[----:B------:R-:W-:Y:S05]  /*7ef0*/  EXIT ;  /* 0x000000000000794d */ /* 0x000fea0003800000 */
.L_x_24:
[----:B--2---:R2:W3:Y:S02]  /*7f00*/  SYNCS.PHASECHK.TRANS64.TRYWAIT P0, [R0+URZ+0xd0], R2 ;  /* 0x0000d002000075a7 */ /* 0x0044e400080011ff */
[----:B---3--:R-:W-:Y:S05]  /*7f10*/  @!P0 NANOSLEEP.SYNCS 0x989680 ;  /* 0x009896800000895d */ /* 0x008fea0003900000 */
[----:B------:R-:W3:Y:S02]  /*7f20*/  @!P0 SYNCS.PHASECHK.TRANS64 P0, [R0+URZ+0xd0], R2 ;  /* 0x0000d002000085a7 */ /* 0x000ee400080010ff */
[----:B---3--:R-:W-:Y:S05]  /*7f30*/  @!P0 BRA `(.L_x_24) ;  /* 0xfffffffc00f08947 */ /* 0x008fea000383ffff */
[----:B------:R-:W-:Y:S05]  /*7f40*/  BRA `(.L_x_122) ;  /* 0xffffff98009c7947 */ /* 0x000fea000383ffff */
.L_x_27:
[----:B-1----:R-:W-:-:S07]  /*7f50*/  MOV R0, UR33 ;  /* 0x0000002100007c02 */ /* 0x002fce0008000f00 */
.L_x_123:
[----:B-1----:R1:W2:Y:S02]  /*7f60*/  SYNCS.PHASECHK.TRANS64.TRYWAIT P0, [R0+URZ+0x18], R3 ;  /* 0x00001803000075a7 */ /* 0x0022a400080011ff */
[----:B--2---:R-:W-:Y:S05]  /*7f70*/  @!P0 NANOSLEEP.SYNCS 0x989680 ;  /* 0x009896800000895d */ /* 0x004fea0003900000 */
[----:B------:R-:W2:Y:S02]  /*7f80*/  @!P0 SYNCS.PHASECHK.TRANS64 P0, [R0+URZ+0x18], R3 ;  /* 0x00001803000085a7 */ /* 0x000ea400080010ff */
[----:B--2---:R-:W-:Y:S05]  /*7f90*/  @!P0 BRA `(.L_x_123) ;  /* 0xfffffffc00f08947 */ /* 0x004fea000383ffff */
[----:B------:R-:W-:Y:S05]  /*7fa0*/  BRA `(.L_x_26) ;  /* 0xffffff9800f47947 */ /* 0x000fea000383ffff */
.L_x_34:
[----:B-1----:R-:W-:-:S07]  /*7fb0*/  MOV R0, UR17 ;  /* 0x0000001100007c02 */ /* 0x002fce0008000f00 */
.L_x_124:
[----:B-1----:R1:W2:Y:S02]  /*7fc0*/  SYNCS.PHASECHK.TRANS64.TRYWAIT P0, [R0+URZ+0x18], R3 ;  /* 0x00001803000075a7 */ /* 0x0022a400080011ff */
[----:B--2---:R-:W-:Y:S05]  /*7fd0*/  @!P0 NANOSLEEP.SYNCS 0x989680 ;  /* 0x009896800000895d */ /* 0x004fea0003900000 */
[----:B------:R-:W2:Y:S02]  /*7fe0*/  @!P0 SYNCS.PHASECHK.TRANS64 P0, [R0+URZ+0x18], R3 ;  /* 0x00001803000085a7 */ /* 0x000ea400080010ff */
[----:B--2---:R-:W-:Y:S05]  /*7ff0*/  @!P0 BRA `(.L_x_124) ;  /* 0xfffffffc00f08947 */ /* 0x004fea000383ffff */
[----:B------:R-:W-:Y:S05]  /*8000*/  BRA `(.L_x_33) ;  /* 0xffffff9c00b47947 */ /* 0x000fea000383ffff */
.L_x_39:
[----:B-1----:R1:W2:Y:S02]  /*8010*/  SYNCS.PHASECHK.TRANS64.TRYWAIT P0, [R3+URZ+0x60], R0 ;  /* 0x00006000030075a7 */ /* 0x0022a400080011ff */
[----:B--2---:R-:W-:Y:S05]  /*8020*/  @!P0 NANOSLEEP.SYNCS 0x989680 ;  /* 0x009896800000895d */ /* 0x004fea0003900000 */
[----:B------:R-:W2:Y:S02]  /*8030*/  @!P0 SYNCS.PHASECHK.TRANS64 P0, [R3+URZ+0x60], R0 ;  /* 0x00006000030085a7 */ /* 0x000ea400080010ff */
[----:B--2---:R-:W-:Y:S05]  /*8040*/  @!P0 BRA `(.L_x_39) ;  /* 0xfffffffc00f08947 */ /* 0x004fea000383ffff */
[----:B------:R-:W-:Y:S05]  /*8050*/  BRA `(.L_x_125) ;  /* 0xffffffa0005c7947 */ /* 0x000fea000383ffff */
.L_x_43:
[----:B------:R-:W-:-:S07]  /*8060*/  MOV R0, UR4 ;  /* 0x0000000400007c02 */ /* 0x000fce0008000f00 */
.L_x_126:
[----:B-1----:R1:W2:Y:S02]  /*8070*/  SYNCS.PHASECHK.TRANS64.TRYWAIT P0, [R0+URZ], R2 ;  /* 0x00000002000075a7 */ /* 0x0022a400080011ff */
[----:B--2---:R-:W-:Y:S05]  /*8080*/  @!P0 NANOSLEEP.SYNCS 0x989680 ;  /* 0x009896800000895d */ /* 0x004fea0003900000 */
[----:B------:R-:W2:Y:S02]  /*8090*/  @!P0 SYNCS.PHASECHK.TRANS64 P0, [R0+URZ], R2 ;  /* 0x00000002000085a7 */ /* 0x000ea400080010ff */
[----:B--2---:R-:W-:Y:S05]  /*80a0*/  @!P0 BRA `(.L_x_126) ;  /* 0xfffffffc00f08947 */ /* 0x004fea000383ffff */
[----:B------:R-:W-:Y:S05]  /*80b0*/  BRA `(.L_x_127) ;  /* 0xffffffa800047947 */ /* 0x000fea000383ffff */
.L_x_44:
[----:B------:R-:W-:-:S07]  /*80c0*/  MOV R0, UR5 ;  /* 0x0000000500007c02 */ /* 0x000fce0008000f00 */
.L_x_128:
[----:B-1----:R1:W2:Y:S02]  /*80d0*/  SYNCS.PHASECHK.TRANS64.TRYWAIT P0, [R0+URZ], R2 ;  /* 0x00000002000075a7 */ /* 0x0022a400080011ff */
[----:B--2---:R-:W-:Y:S05]  /*80e0*/  @!P0 NANOSLEEP.SYNCS 0x989680 ;  /* 0x009896800000895d */ /* 0x004fea0003900000 */
[----:B------:R-:W2:Y:S02]  /*80f0*/  @!P0 SYNCS.PHASECHK.TRANS64 P0, [R0+URZ], R2 ;  /* 0x00000002000085a7 */ /* 0x000ea400080010ff */
[----:B--2---:R-:W-:Y:S05]  /*8100*/  @!P0 BRA `(.L_x_128) ;  /* 0xfffffffc00f08947 */ /* 0x004fea000383ffff */
[----:B------:R-:W-:Y:S05]  /*8110*/  BRA `(.L_x_129) ;  /* 0xffffffa800107947 */ /* 0x000fea000383ffff */
.L_x_47:
[----:B-1----:R1:W2:Y:S02]  /*8120*/  SYNCS.PHASECHK.TRANS64.TRYWAIT P0, [R2+URZ+0xc0], R4 ;  /* 0x0000c004020075a7 */ /* 0x0022a400080011ff */
[----:B--2---:R-:W-:Y:S05]  /*8130*/  @!P0 NANOSLEEP.SYNCS 0x989680 ;  /* 0x009896800000895d */ /* 0x004fea0003900000 */
[----:B------:R-:W2:Y:S02]  /*8140*/  @!P0 SYNCS.PHASECHK.TRANS64 P0, [R2+URZ+0xc0], R4 ;  /* 0x0000c004020085a7 */ /* 0x000ea400080010ff */
[----:B--2---:R-:W-:Y:S05]  /*8150*/  @!P0 BRA `(.L_x_47) ;  /* 0xfffffffc00f08947 */ /* 0x004fea000383ffff */
[----:B------:R-:W-:Y:S05]  /*8160*/  BRA `(.L_x_130) ;  /* 0xffffffa8006c7947 */ /* 0x000fea000383ffff */
.L_x_48:
[----:B------:R-:W-:-:S07]  /*8170*/  MOV R2, UR4 ;  /* 0x0000000400027c02 */ /* 0x000fce0008000f00 */
.L_x_131:
[----:B-1----:R1:W2:Y:S02]  /*8180*/  SYNCS.PHASECHK.TRANS64.TRYWAIT P0, [R2+URZ+0x70], R5 ;  /* 0x00007005020075a7 */ /* 0x0022a400080011ff */
[----:B--2---:R-:W-:Y:S05]  /*8190*/  @!P0 NANOSLEEP.SYNCS 0x989680 ;  /* 0x009896800000895d */ /* 0x004fea0003900000 */
[----:B------:R-:W2:Y:S02]  /*81a0*/  @!P0 SYNCS.PHASECHK.TRANS64 P0, [R2+URZ+0x70], R5 ;  /* 0x00007005020085a7 */ /* 0x000ea400080010ff */
[----:B--2---:R-:W-:Y:S05]  /*81b0*/  @!P0 BRA `(.L_x_131) ;  /* 0xfffffffc00f08947 */ /* 0x004fea000383ffff */
[----:B------:R-:W-:Y:S05]  /*81c0*/  BRA `(.L_x_132) ;  /* 0xffffffa8007c7947 */ /* 0x000fea000383ffff */
.L_x_49:
[----:B-1----:R1:W2:Y:S02]  /*81d0*/  SYNCS.PHASECHK.TRANS64.TRYWAIT P1, [R2+URZ+0x60], R4 ;  /* 0x00006004020075a7 */ /* 0x0022a400080211ff */
[----:B--2---:R-:W-:Y:S05]  /*81e0*/  @!P1 NANOSLEEP.SYNCS 0x989680 ;  /* 0x009896800000995d */ /* 0x004fea0003900000 */
[----:B------:R-:W2:Y:S02]  /*81f0*/  @!P1 SYNCS.PHASECHK.TRANS64 P1, [R2+URZ+0x60], R4 ;  /* 0x00006004020095a7 */ /* 0x000ea400080210ff */
[----:B--2---:R-:W-:Y:S05]  /*8200*/  @!P1 BRA `(.L_x_49) ;  /* 0xfffffffc00f09947 */ /* 0x004fea000383ffff */
[----:B------:R-:W-:Y:S05]  /*8210*/  BRA `(.L_x_133) ;  /* 0xffffffa800ac7947 */ /* 0x000fea000383ffff */
.L_x_52:
[----:B------:R-:W-:-:S07]  /*8220*/  MOV R0, UR4 ;  /* 0x0000000400007c02 */ /* 0x000fce0008000f00 */
.L_x_134:
[----:B-1----:R1:W2:Y:S02]  /*8230*/  SYNCS.PHASECHK.TRANS64.TRYWAIT P0, [R0+URZ+0x70], R2 ;  /* 0x00007002000075a7 */ /* 0x0022a400080011ff */
[----:B--2---:R-:W-:Y:S05]  /*8240*/  @!P0 NANOSLEEP.SYNCS 0x989680 ;  /* 0x009896800000895d */ /* 0x004fea0003900000 */
[----:B------:R-:W2:Y:S02]  /*8250*/  @!P0 SYNCS.PHASECHK.TRANS64 P0, [R0+URZ+0x70], R2 ;  /* 0x00007002000085a7 */ /* 0x000ea400080010ff */
[----:B--2---:R-:W-:Y:S05]  /*8260*/  @!P0 BRA `(.L_x_134) ;  /* 0xfffffffc00f08947 */ /* 0x004fea000383ffff */
[----:B------:R-:W-:Y:S05]  /*8270*/  BRA `(.L_x_51) ;  /* 0xffffffac00007947 */ /* 0x000fea000383ffff */
.L_x_61:
[----:B-1----:R-:W-:-:S04]  /*8280*/  MOV R5, UR5 ;  /* 0x0000000500057c02 */ /* 0x002fc80008000f00 */
[----:B------:R1:W2:Y:S03]  /*8290*/  SYNCS.PHASECHK.TRANS64.TRYWAIT P0, [R5+URZ+0x8], R6 ;  /* 0x00000806050075a7 */ /* 0x0002a600080011ff */
[----:B--2---:R-:W-:Y:S05]  /*82a0*/  @!P0 NANOSLEEP.SYNCS 0x989680 ;  /* 0x009896800000895d */ /* 0x004fea0003900000 */
[----:B------:R-:W2:Y:S02]  /*82b0*/  @!P0 SYNCS.PHASECHK.TRANS64 P0, [R5+URZ+0x8], R6 ;  /* 0x00000806050085a7 */ /* 0x000ea400080010ff */
[----:B--2---:R-:W-:Y:S05]  /*82c0*/  @!P0 BRA `(.L_x_61) ;  /* 0xfffffffc00ec8947 */ /* 0x004fea000383ffff */
[----:B------:R-:W-:Y:S05]  /*82d0*/  BRA `(.L_x_60) ;  /* 0xffffffac00b47947 */ /* 0x000fea000383ffff */
.L_x_63:
[----:B------:R-:W-:Y:S01]  /*82e0*/  BSSY B0, `(.L_x_135) ;  /* 0x0000006000007945 */ /* 0x000fe20003800000 */
[----:B------:R-:W-:-:S07]  /*82f0*/  MOV R15, 0xffffffff ;  /* 0xffffffff000f7802 */ /* 0x000fce0000000f00 */
[----:B-1---5:R-:W-:Y:S05]  /*8300*/  WARPSYNC.COLLECTIVE R15, `(.L_x_136) ;  /* 0x000000000f0c7348 */ /* 0x022fea0003c00000 */
[----:B------:R-:W-:Y:S02]  /*8310*/  ELECT P6, UR79, PT ;  /* 0x00000000004f782f */ /* 0x000fe400038c0000 */
[----:B------:R-:W-:Y:S01]  /*8320*/  MOV R14, UR79 ;  /* 0x0000004f000e7c02 */ /* 0x000fe20008000f00 */
[----:B-1---5:R-:W-:Y:S10]  /*8330*/  ENDCOLLECTIVE ;  /* 0x000000000000791b */ /* 0x022ff40003800000 */
.L_x_136:
[----:B------:R-:W-:Y:S05]  /*8340*/  BSYNC B0 ;  /* 0x0000000000007941 */ /* 0x000fea0003800000 */
.L_x_135:
[----:B------:R-:W-:Y:S05]  /*8350*/  BRA `(.L_x_137) ;  /* 0xffffffac00e47947 */ /* 0x000fea000383ffff */
.L_x_65:
[----:B-1----:R-:W-:-:S04]  /*8360*/  MOV R0, UR5 ;  /* 0x0000000500007c02 */ /* 0x002fc80008000f00 */
[----:B------:R1:W2:Y:S03]  /*8370*/  SYNCS.PHASECHK.TRANS64.TRYWAIT P0, [R0+URZ+0x8], R4 ;  /* 0x00000804000075a7 */ /* 0x0002a600080011ff */
[----:B--2---:R-:W-:Y:S05]  /*8380*/  @!P0 NANOSLEEP.SYNCS 0x989680 ;  /* 0x009896800000895d */ /* 0x004fea0003900000 */
[----:B------:R-:W2:Y:S02]  /*8390*/  @!P0 SYNCS.PHASECHK.TRANS64 P0, [R0+URZ+0x8], R4 ;  /* 0x00000804000085a7 */ /* 0x000ea400080010ff */
[----:B--2---:R-:W-:Y:S05]  /*83a0*/  @!P0 BRA `(.L_x_65) ;  /* 0xfffffffc00ec8947 */ /* 0x004fea000383ffff */
[----:B------:R-:W-:Y:S05]  /*83b0*/  BRA `(.L_x_64) ;  /* 0xffffffac00e87947 */ /* 0x000fea000383ffff */
.L_x_66:
[----:B-1----:R1:W2:Y:S02]  /*83c0*/  SYNCS.PHASECHK.TRANS64.TRYWAIT P0, [R0+URZ+0x60], R4 ;  /* 0x00006004000075a7 */ /* 0x0022a400080011ff */
[----:B--2---:R-:W-:Y:S05]  /*83d0*/  @!P0 NANOSLEEP.SYNCS 0x989680 ;  /* 0x009896800000895d */ /* 0x004fea0003900000 */
[----:B------:R-:W2:Y:S02]  /*83e0*/  @!P0 SYNCS.PHASECHK.TRANS64 P0, [R0+URZ+0x60], R4 ;  /* 0x00006004000085a7 */ /* 0x000ea400080010ff */
[----:B--2---:R-:W-:Y:S05]  /*83f0*/  @!P0 BRA `(.L_x_66) ;  /* 0xfffffffc00f08947 */ /* 0x004fea000383ffff */
[----:B------:R-:W-:Y:S05]  /*8400*/  BRA `(.L_x_138) ;  /* 0xffffffb000d47947 */ /* 0x000fea000383ffff */
.L_x_68:
[----:B------:R-:W-:-:S07]  /*8410*/  MOV R0, UR31 ;  /* 0x0000001f00007c02 */ /* 0x000fce0008000f00 */
.L_x_139:
[----:B-1----:R1:W2:Y:S02]  /*8420*/  SYNCS.PHASECHK.TRANS64.TRYWAIT P0, [R0+URZ+0xa0], R4 ;  /* 0x0000a004000075a7 */ /* 0x0022a400080011ff */
[----:B--2---:R-:W-:Y:S05]  /*8430*/  @!P0 NANOSLEEP.SYNCS 0x989680 ;  /* 0x009896800000895d */ /* 0x004fea0003900000 */
[----:B------:R-:W2:Y:S02]  /*8440*/  @!P0 SYNCS.PHASECHK.TRANS64 P0, [R0+URZ+0xa0], R4 ;  /* 0x0000a004000085a7 */ /* 0x000ea400080010ff */
[----:B--2---:R-:W-:Y:S05]  /*8450*/  @!P0 BRA `(.L_x_139) ;  /* 0xfffffffc00f08947 */ /* 0x004fea000383ffff */
[----:B------:R-:W-:Y:S05]  /*8460*/  BRA `(.L_x_140) ;  /* 0xffffffb400207947 */ /* 0x000fea000383ffff */
.L_x_71:
[----:B------:R-:W-:Y:S07]  /*8470*/  MOV R0, UR5 ;  /* 0x0000000500007c02 */ /* 0x000fee0008000f00 */
.L_x_141:
[----:B-1----:R1:W2:Y:S02]  /*8480*/  SYNCS.PHASECHK.TRANS64.TRYWAIT P0, [R0+URZ], R4 ;  /* 0x00000004000075a7 */ /* 0x0022a400080011ff */
[----:B--2---:R-:W-:Y:S05]  /*8490*/  @!P0 NANOSLEEP.SYNCS 0x989680 ;  /* 0x009896800000895d */ /* 0x004fea0003900000 */
[----:B------:R-:W2:Y:S02]  /*84a0*/  @!P0 SYNCS.PHASECHK.TRANS64 P0, [R0+URZ], R4 ;  /* 0x00000004000085a7 */ /* 0x000ea400080010ff */
[----:B--2---:R-:W-:Y:S05]  /*84b0*/  @!P0 BRA `(.L_x_141) ;  /* 0xfffffffc00f08947 */ /* 0x004fea000383ffff */
[----:B------:R-:W-:Y:S05]  /*84c0*/  BRA `(.L_x_70) ;  /* 0xffffffb400347947 */ /* 0x000fea000383ffff */
.L_x_75:
[----:B-1----:R-:W-:-:S07]  /*84d0*/  MOV R0, UR4 ;  /* 0x0000000400007c02 */ /* 0x002fce0008000f00 */
.L_x_142:
[----:B-1----:R1:W2:Y:S02]  /*84e0*/  SYNCS.PHASECHK.TRANS64.TRYWAIT P0, [R0+URZ], R2 ;  /* 0x00000002000075a7 */ /* 0x0022a400080011ff */
[----:B--2---:R-:W-:Y:S05]  /*84f0*/  @!P0 NANOSLEEP.SYNCS 0x989680 ;  /* 0x009896800000895d */ /* 0x004fea0003900000 */
[----:B------:R-:W2:Y:S02]  /*8500*/  @!P0 SYNCS.PHASECHK.TRANS64 P0, [R0+URZ], R2 ;  /* 0x00000002000085a7 */ /* 0x000ea400080010ff */
[----:B--2---:R-:W-:Y:S05]  /*8510*/  @!P0 BRA `(.L_x_142) ;  /* 0xfffffffc00f08947 */ /* 0x004fea000383ffff */
[----:B------:R-:W-:Y:S05]  /*8520*/  BRA `(.L_x_143) ;  /* 0xffffffb800287947 */ /* 0x000fea000383ffff */
.L_x_76:
[----:B------:R-:W-:-:S07]  /*8530*/  MOV R0, UR5 ;  /* 0x0000000500007c02 */ /* 0x000fce0008000f00 */
.L_x_144:
[----:B-1----:R1:W2:Y:S02]  /*8540*/  SYNCS.PHASECHK.TRANS64.TRYWAIT P0, [R0+URZ], R3 ;  /* 0x00000003000075a7 */ /* 0x0022a400080011ff */
[----:B--2---:R-:W-:Y:S05]  /*8550*/  @!P0 NANOSLEEP.SYNCS 0x989680 ;  /* 0x009896800000895d */ /* 0x004fea0003900000 */
[----:B------:R-:W2:Y:S02]  /*8560*/  @!P0 SYNCS.PHASECHK.TRANS64 P0, [R0+URZ], R3 ;  /* 0x00000003000085a7 */ /* 0x000ea400080010ff */
[----:B--2---:R-:W-:Y:S05]  /*8570*/  @!P0 BRA `(.L_x_144) ;  /* 0xfffffffc00f08947 */ /* 0x004fea000383ffff */
[----:B------:R-:W-:Y:S05]  /*8580*/  BRA `(.L_x_145) ;  /* 0xffffffb800347947 */ /* 0x000fea000383ffff */
.L_x_77:
[----:B------:R-:W-:-:S07]  /*8590*/  MOV R0, UR5 ;  /* 0x0000000500007c02 */ /* 0x000fce0008000f00 */
.L_x_146:
[----:B-1----:R1:W2:Y:S02]  /*85a0*/  SYNCS.PHASECHK.TRANS64.TRYWAIT P0, [R0+URZ], R3 ;  /* 0x00000003000075a7 */ /* 0x0022a400080011ff */
[----:B--2---:R-:W-:Y:S05]  /*85b0*/  @!P0 NANOSLEEP.SYNCS 0x989680 ;  /* 0x009896800000895d */ /* 0x004fea0003900000 */
[----:B------:R-:W2:Y:S02]  /*85c0*/  @!P0 SYNCS.PHASECHK.TRANS64 P0, [R0+URZ], R3 ;  /* 0x00000003000085a7 */ /* 0x000ea400080010ff */
[----:B--2---:R-:W-:Y:S05]  /*85d0*/  @!P0 BRA `(.L_x_146) ;  /* 0xfffffffc00f08947 */ /* 0x004fea000383ffff */
[----:B------:R-:W-:Y:S05]  /*85e0*/  BRA `(.L_x_147) ;  /* 0xffffffb800407947 */ /* 0x000fea000383ffff */
.L_x_80:
[----:B------:R-:W-:-:S07]  /*85f0*/  MOV R0, UR26 ;  /* 0x0000001a00007c02 */ /* 0x000fce0008000f00 */
.L_x_148:
[----:B-1----:R1:W2:Y:S02]  /*8600*/  SYNCS.PHASECHK.TRANS64.TRYWAIT P1, [R0+URZ+0xe0], R2 ;  /* 0x0000e002000075a7 */ /* 0x0022a400080211ff */
[----:B--2---:R-:W-:Y:S05]  /*8610*/  @!P1 NANOSLEEP.SYNCS 0x989680 ;  /* 0x009896800000995d */ /* 0x004fea0003900000 */
[----:B------:R-:W2:Y:S02]  /*8620*/  @!P1 SYNCS.PHASECHK.TRANS64 P1, [R0+URZ+0xe0], R2 ;  /* 0x0000e002000095a7 */ /* 0x000ea400080210ff */
[----:B--2---:R-:W-:Y:S05]  /*8630*/  @!P1 BRA `(.L_x_148) ;  /* 0xfffffffc00f09947 */ /* 0x004fea000383ffff */
[----:B------:R-:W-:Y:S05]  /*8640*/  BRA `(.L_x_149) ;  /* 0xffffffb8008c7947 */ /* 0x000fea000383ffff */
.L_x_85:
[----:B--2---:R2:W3:Y:S02]  /*8650*/  SYNCS.PHASECHK.TRANS64.TRYWAIT P0, [R12+URZ+0x60], R0 ;  /* 0x000060000c0075a7 */ /* 0x0044e400080011ff */
[----:B---3--:R-:W-:Y:S05]  /*8660*/  @!P0 NANOSLEEP.SYNCS 0x989680 ;  /* 0x009896800000895d */ /* 0x008fea0003900000 */
[----:B------:R-:W3:Y:S02]  /*8670*/  @!P0 SYNCS.PHASECHK.TRANS64 P0, [R12+URZ+0x60], R0 ;  /* 0x000060000c0085a7 */ /* 0x000ee400080010ff */
[----:B---3--:R-:W-:Y:S05]  /*8680*/  @!P0 BRA `(.L_x_85) ;  /* 0xfffffffc00f08947 */ /* 0x008fea000383ffff */
[----:B------:R-:W-:Y:S05]  /*8690*/  BRA `(.L_x_150) ;  /* 0xffffffbc00ac7947 */ /* 0x000fea000383ffff */
.L_x_88:
[----:B-1----:R-:W-:Y:S07]  /*86a0*/  MOV R0, UR21 ;  /* 0x0000001500007c02 */ /* 0x002fee0008000f00 */
.L_x_151:
[----:B-1----:R1:W2:Y:S02]  /*86b0*/  SYNCS.PHASECHK.TRANS64.TRYWAIT P2, [R0+URZ+0x58], R6 ;  /* 0x00005806000075a7 */ /* 0x0022a400080411ff */
[----:B--2---:R-:W-:Y:S05]  /*86c0*/  @!P2 NANOSLEEP.SYNCS 0x989680 ;  /* 0x009896800000a95d */ /* 0x004fea0003900000 */
[----:B------:R-:W2:Y:S02]  /*86d0*/  @!P2 SYNCS.PHASECHK.TRANS64 P2, [R0+URZ+0x58], R6 ;  /* 0x000058060000a5a7 */ /* 0x000ea400080410ff */
[----:B--2---:R-:W-:Y:S05]  /*86e0*/  @!P2 BRA `(.L_x_151) ;  /* 0xfffffffc00f0a947 */ /* 0x004fea000383ffff */
[----:B------:R-:W-:Y:S05]  /*86f0*/  BRA `(.L_x_87) ;  /* 0xffffffc400147947 */ /* 0x000fea000383ffff */
.L_x_91:
[----:B------:R-:W-:Y:S07]  /*8700*/  MOV R0, UR21 ;  /* 0x0000001500007c02 */ /* 0x000fee0008000f00 */
.L_x_152:
[----:B-1----:R1:W2:Y:S02]  /*8710*/  SYNCS.PHASECHK.TRANS64.TRYWAIT P0, [R0+URZ+0x40], R9 ;  /* 0x00004009000075a7 */ /* 0x0022a400080011ff */
[----:B--2---:R-:W-:Y:S05]  /*8720*/  @!P0 NANOSLEEP.SYNCS 0x989680 ;  /* 0x009896800000895d */ /* 0x004fea0003900000 */
[----:B------:R-:W2:Y:S02]  /*8730*/  @!P0 SYNCS.PHASECHK.TRANS64 P0, [R0+URZ+0x40], R9 ;  /* 0x00004009000085a7 */ /* 0x000ea400080010ff */
[----:B--2---:R-:W-:Y:S05]  /*8740*/  @!P0 BRA `(.L_x_152) ;  /* 0xfffffffc00f08947 */ /* 0x004fea000383ffff */
[----:B------:R-:W-:Y:S05]  /*8750*/  BRA `(.L_x_153) ;  /* 0xffffffc400707947 */ /* 0x000fea000383ffff */
.L_x_92:
[----:B------:R-:W-:Y:S07]  /*8760*/  MOV R0, UR21 ;  /* 0x0000001500007c02 */ /* 0x000fee0008000f00 */
.L_x_154:
[----:B-1----:R1:W2:Y:S02]  /*8770*/  SYNCS.PHASECHK.TRANS64.TRYWAIT P0, [R0+URZ+0x48], R9 ;  /* 0x00004809000075a7 */ /* 0x0022a400080011ff */
[----:B--2---:R-:W-:Y:S05]  /*8780*/  @!P0 NANOSLEEP.SYNCS 0x989680 ;  /* 0x009896800000895d */ /* 0x004fea0003900000 */
[----:B------:R-:W2:Y:S02]  /*8790*/  @!P0 SYNCS.PHASECHK.TRANS64 P0, [R0+URZ+0x48], R9 ;  /* 0x00004809000085a7 */ /* 0x000ea400080010ff */
[----:B--2---:R-:W-:Y:S05]  /*87a0*/  @!P0 BRA `(.L_x_154) ;  /* 0xfffffffc00f08947 */ /* 0x004fea000383ffff */
[----:B------:R-:W-:Y:S05]  /*87b0*/  BRA `(.L_x_155) ;  /* 0xffffffc400c87947 */ /* 0x000fea000383ffff */
.L_x_94:
[----:B------:R-:W-:-:S07]  /*87c0*/  MOV R0, UR21 ;  /* 0x0000001500007c02 */ /* 0x000fce0008000f00 */
.L_x_156:
[----:B-1----:R1:W3:Y:S02]  /*87d0*/  SYNCS.PHASECHK.TRANS64.TRYWAIT P0, [R0+URZ+0x40], R2 ;  /* 0x00004002000075a7 */ /* 0x0022e400080011ff */
[----:B---3--:R-:W-:Y:S05]  /*87e0*/  @!P0 NANOSLEEP.SYNCS 0x989680 ;  /* 0x009896800000895d */ /* 0x008fea0003900000 */
[----:B------:R-:W3:Y:S02]  /*87f0*/  @!P0 SYNCS.PHASECHK.TRANS64 P0, [R0+URZ+0x40], R2 ;  /* 0x00004002000085a7 */ /* 0x000ee400080010ff */
[----:B---3--:R-:W-:Y:S05]  /*8800*/  @!P0 BRA `(.L_x_156) ;  /* 0xfffffffc00f08947 */ /* 0x008fea000383ffff */
[----:B------:R-:W-:Y:S05]  /*8810*/  BRA `(.L_x_157) ;  /* 0xffffffc800547947 */ /* 0x000fea000383ffff */
.L_x_96:
[----:B-1----:R1:W2:Y:S02]  /*8820*/  SYNCS.PHASECHK.TRANS64.TRYWAIT P0, [R3+URZ+0x60], R0 ;  /* 0x00006000030075a7 */ /* 0x0022a400080011ff */
[----:B--2---:R-:W-:Y:S05]  /*8830*/  @!P0 NANOSLEEP.SYNCS 0x989680 ;  /* 0x009896800000895d */ /* 0x004fea0003900000 */
[----:B------:R-:W2:Y:S02]  /*8840*/  @!P0 SYNCS.PHASECHK.TRANS64 P0, [R3+URZ+0x60], R0 ;  /* 0x00006000030085a7 */ /* 0x000ea400080010ff */
[----:B--2---:R-:W-:Y:S05]  /*8850*/  @!P0 BRA `(.L_x_96) ;  /* 0xfffffffc00f08947 */ /* 0x004fea000383ffff */
[----:B------:R-:W-:Y:S05]  /*8860*/  BRA `(.L_x_158) ;  /* 0xffffffcc00107947 */ /* 0x000fea000383ffff */
.L_x_107:
[----:B-1----:R1:W2:Y:S02]  /*8870*/  SYNCS.PHASECHK.TRANS64.TRYWAIT P1, [R4+URZ+0x30], R0 ;  /* 0x00003000040075a7 */ /* 0x0022a400080211ff */
[----:B--2---:R-:W-:Y:S05]  /*8880*/  @!P1 NANOSLEEP.SYNCS 0x989680 ;  /* 0x009896800000995d */ /* 0x004fea0003900000 */
[----:B------:R-:W2:Y:S02]  /*8890*/  @!P1 SYNCS.PHASECHK.TRANS64 P1, [R4+URZ+0x30], R0 ;  /* 0x00003000040095a7 */ /* 0x000ea400080210ff */
[----:B--2---:R-:W-:Y:S05]  /*88a0*/  @!P1 BRA `(.L_x_107) ;  /* 0xfffffffc00f09947 */ /* 0x004fea000383ffff */
[----:B------:R-:W-:Y:S05]  /*88b0*/  BRA `(.L_x_106) ;  /* 0xffffffd800787947 */ /* 0x000fea000383ffff */
.L_x_109:
[----:B-1----:R1:W2:Y:S02]  /*88c0*/  SYNCS.PHASECHK.TRANS64.TRYWAIT P0, [R80+URZ+0x80], R5 ;  /* 0x00008005500075a7 */ /* 0x0022a400080011ff */
[----:B--2---:R-:W-:Y:S05]  /*88d0*/  @!P0 NANOSLEEP.SYNCS 0x989680 ;  /* 0x009896800000895d */ /* 0x004fea0003900000 */
[----:B------:R-:W2:Y:S02]  /*88e0*/  @!P0 SYNCS.PHASECHK.TRANS64 P0, [R80+URZ+0x80], R5 ;  /* 0x00008005500085a7 */ /* 0x000ea400080010ff */
[----:B--2---:R-:W-:Y:S05]  /*88f0*/  @!P0 BRA `(.L_x_109) ;  /* 0xfffffffc00f08947 */ /* 0x004fea000383ffff */
[----:B------:R-:W-:Y:S05]  /*8900*/  BRA `(.L_x_108) ;  /* 0xffffffd800cc7947 */ /* 0x000fea000383ffff */
.L_x_117:
[----:B--2---:R2:W3:Y:S02]  /*8910*/  SYNCS.PHASECHK.TRANS64.TRYWAIT P0, [R3+URZ+0x30], R0 ;  /* 0x00003000030075a7 */ /* 0x0044e400080011ff */
[----:B---3--:R-:W-:Y:S05]  /*8920*/  @!P0 NANOSLEEP.SYNCS 0x989680 ;  /* 0x009896800000895d */ /* 0x008fea0003900000 */
[----:B------:R-:W3:Y:S02]  /*8930*/  @!P0 SYNCS.PHASECHK.TRANS64 P0, [R3+URZ+0x30], R0 ;  /* 0x00003000030085a7 */ /* 0x000ee400080010ff */
[----:B---3--:R-:W-:Y:S05]  /*8940*/  @!P0 BRA `(.L_x_117) ;  /* 0xfffffffc00f08947 */ /* 0x008fea000383ffff */
[----:B------:R-:W-:Y:S05]  /*8950*/  BRA `(.L_x_116) ;  /* 0xffffffe400d87947 */ /* 0x000fea000383ffff */
        .weak           $__internal_0_$__cuda_sm10x_tcgen05_guardrail_trap_col_being_dealloced_not_returned_by_alloc
        .type           $__internal_0_$__cuda_sm10x_tcgen05_guardrail_trap_col_being_dealloced_not_returned_by_alloc,@function
        .size           $__internal_0_$__cuda_sm10x_tcgen05_guardrail_trap_col_being_dealloced_not_returned_by_alloc,($__internal_1_$__cuda_sm10x_tcgen05_guardrail_trap_phase_invalid_during_alloc - $__internal_0_$__cuda_sm10x_tcgen05_guardrail_trap_col_being_dealloced_not_returned_by_alloc)
$__internal_0_$__cuda_sm10x_tcgen05_guardrail_trap_col_being_dealloced_not_returned_by_alloc:
[----:B------:R-:W-:Y:S05]  /*8960*/  BPT.TRAP 0x1 ;  /* 0x000000040000795c */ /* 0x000fea0000300000 */
[----:B------:R-:W-:-:S04]  /*8970*/  HFMA2 R3, -RZ, RZ, 0, 0 ;  /* 0x00000000ff037431 */ /* 0x000fc800000001ff */
[----:B------:R-:W-:Y:S05]  /*8980*/  RET.REL.NODEC R2 `(_ZN7cutlass13device_kernelINS_4gemm6kernel13GemmUniversalIN4cute5tupleIJiiiiEEENS1_10collective13CollectiveMmaINS1_35MainloopSm100TmaUmmaWarpSpecializedILi3ELi2ELi4ENS5_IJNS4_1CILi2EEESB_NSA_ILi1EEEEEEEENS5_IJNSA_ILi128EEESF_SF_EEEaNS5_IJlSC_lEEEaSH_NS4_8TiledMMAINS4_8MMA_AtomIJNS4_21SM100_MMA_S8_2x1SM_SSIaaiLi128ELi128ELNS4_4UMMA5MajorE0ELSM_0ELNSL_8SaturateE0EEEEEENS4_6LayoutINS5_IJSC_SC_SC_EEENS5_IJNSA_ILi0EEESS_SS_EEEEENS5_IJNS4_10UnderscoreESV_SV_EEEEENS4_28SM100_TMA_2SM_LOAD_MULTICASTENS4_14ComposedLayoutINS4_7SwizzleILi3ELi4ELi3EEENS4_18smem_ptr_flag_bitsILi8EEENSQ_INS5_IJNSA_ILi8EEESF_EEENS5_IJSF_SC_EEEEEEEvNS4_8identityENS4_18SM100_TMA_2SM_LOADES18_vS19_EENS_8epilogue10collective18CollectiveEpilogueINS1C_23Sm100TmaWarpSpecializedILi2ELi2ELi32ELb0ELb0EEEJNS5_IJNSA_ILi64EEESF_SF_EEENS5_IJNSQ_IS1H_SC_EENSQ_INS5_IJNSA_ILi32EEESB_EEENS5_IJSC_S1H_EEEEEEEEaSH_aSH_NS1C_6fusion15FusionCallbacksIS1G_NS1P_17LinearCombinationIaiaiLNS_15FloatRoundStyleE2EEES1I_S1O_JEEENS4_5SM1004TMEM4LOAD26SM100_TMEM_LOAD_32dp32b32xENS4_13SM90_TMA_LOADENSZ_INS10_ILi1ELi4ELi3EEES13_NSQ_INS5_IJS14_S1K_EEENS5_IJS1K_SC_EEEEEEENS4_39AutoVectorizingCopyWithAssumedAlignmentILi128EEENS4_14SM90_TMA_STOREES24_S26_S26_EEEvvEEEEvNT_6ParamsE) ;  /* 0xffffff74029c7950 */ /* 0x000fea0003c3ffff */
        .weak           $__internal_1_$__cuda_sm10x_tcgen05_guardrail_trap_phase_invalid_during_alloc
        .type           $__internal_1_$__cuda_sm10x_tcgen05_guardrail_trap_phase_invalid_during_alloc,@function
        .size           $__internal_1_$__cuda_sm10x_tcgen05_guardrail_trap_phase_invalid_during_alloc,($__internal_2_$__cuda_sm10x_tcgen05_guardrail_trap_unallocated_columns_being_dealloced - $__internal_1_$__cuda_sm10x_tcgen05_guardrail_trap_phase_invalid_during_alloc)
$__internal_1_$__cuda_sm10x_tcgen05_guardrail_trap_phase_invalid_during_alloc:
[----:B------:R-:W-:Y:S05]  /*8990*/  BPT.TRAP 0x1 ;  /* 0x000000040000795c */ /* 0x000fea0000300000 */
[----:B------:R-:W-:-:S04]  /*89a0*/  MOV R5, 0x0 ;  /* 0x0000000000057802 */ /* 0x000fc80000000f00 */
[----:B------:R-:W-:Y:S05]  /*89b0*/  RET.REL.NODEC R4 `(_ZN7cutlass13device_kernelINS_4gemm6kernel13GemmUniversalIN4cute5tupleIJiiiiEEENS1_10collective13CollectiveMmaINS1_35MainloopSm100TmaUmmaWarpSpecializedILi3ELi2ELi4ENS5_IJNS4_1CILi2EEESB_NSA_ILi1EEEEEEEENS5_IJNSA_ILi128EEESF_SF_EEEaNS5_IJlSC_lEEEaSH_NS4_8TiledMMAINS4_8MMA_AtomIJNS4_21SM100_MMA_S8_2x1SM_SSIaaiLi128ELi128ELNS4_4UMMA5MajorE0ELSM_0ELNSL_8SaturateE0EEEEEENS4_6LayoutINS5_IJSC_SC_SC_EEENS5_IJNSA_ILi0EEESS_SS_EEEEENS5_IJNS4_10UnderscoreESV_SV_EEEEENS4_28SM100_TMA_2SM_LOAD_MULTICASTENS4_14ComposedLayoutINS4_7SwizzleILi3ELi4ELi3EEENS4_18smem_ptr_flag_bitsILi8EEENSQ_INS5_IJNSA_ILi8EEESF_EEENS5_IJSF_SC_EEEEEEEvNS4_8identityENS4_18SM100_TMA_2SM_LOADES18_vS19_EENS_8epilogue10collective18CollectiveEpilogueINS1C_23Sm100TmaWarpSpecializedILi2ELi2ELi32ELb0ELb0EEEJNS5_IJNSA_ILi64EEESF_SF_EEENS5_IJNSQ_IS1H_SC_EENSQ_INS5_IJNSA_ILi32EEESB_EEENS5_IJSC_S1H_EEEEEEEEaSH_aSH_NS1C_6fusion15FusionCallbacksIS1G_NS1P_17LinearCombinationIaiaiLNS_15FloatRoundStyleE2EEES1I_S1O_JEEENS4_5SM1004TMEM4LOAD26SM100_TMEM_LOAD_32dp32b32xENS4_13SM90_TMA_LOADENSZ_INS10_ILi1ELi4ELi3EEES13_NSQ_INS5_IJS14_S1K_EEENS5_IJS1K_SC_EEEEEEENS4_39AutoVectorizingCopyWithAssumedAlignmentILi128EEENS4_14SM90_TMA_STOREES24_S26_S26_EEEvvEEEEvNT_6ParamsE) ;  /* 0xffffff7404907950 */ /* 0x000fea0003c3ffff */
        .weak           $__internal_2_$__cuda_sm10x_tcgen05_guardrail_trap_unallocated_columns_being_dealloced
        .type           $__internal_2_$__cuda_sm10x_tcgen05_guardrail_trap_unallocated_columns_being_dealloced,@function
        .size           $__internal_2_$__cuda_sm10x_tcgen05_guardrail_trap_unallocated_columns_being_dealloced,(.L_x_160 - $__internal_2_$__cuda_sm10x_tcgen05_guardrail_trap_unallocated_columns_being_dealloced)
$__internal_2_$__cuda_sm10x_tcgen05_guardrail_trap_unallocated_columns_being_dealloced:
[----:B------:R-:W-:Y:S05]  /*89c0*/  BPT.TRAP 0x1 ;  /* 0x000000040000795c */ /* 0x000fea0000300000 */
[----:B------:R-:W-:-:S04]  /*89d0*/  HFMA2 R3, -RZ, RZ, 0, 0 ;  /* 0x00000000ff037431 */ /* 0x000fc800000001ff */
[----:B------:R-:W-:Y:S05]  /*89e0*/  RET.REL.NODEC R2 `(_ZN7cutlass13device_kernelINS_4gemm6kernel13GemmUniversalIN4cute5tupleIJiiiiEEENS1_10collective13CollectiveMmaINS1_35MainloopSm100TmaUmmaWarpSpecializedILi3ELi2ELi4ENS5_IJNS4_1CILi2EEESB_NSA_ILi1EEEEEEEENS5_IJNSA_ILi128EEESF_SF_EEEaNS5_IJlSC_lEEEaSH_NS4_8TiledMMAINS4_8MMA_AtomIJNS4_21SM100_MMA_S8_2x1SM_SSIaaiLi128ELi128ELNS4_4UMMA5MajorE0ELSM_0ELNSL_8SaturateE0EEEEEENS4_6LayoutINS5_IJSC_SC_SC_EEENS5_IJNSA_ILi0EEESS_SS_EEEEENS5_IJNS4_10UnderscoreESV_SV_EEEEENS4_28SM100_TMA_2SM_LOAD_MULTICASTENS4_14ComposedLayoutINS4_7SwizzleILi3ELi4ELi3EEENS4_18smem_ptr_flag_bitsILi8EEENSQ_INS5_IJNSA_ILi8EEESF_EEENS5_IJSF_SC_EEEEEEEvNS4_8identityENS4_18SM100_TMA_2SM_LOADES18_vS19_EENS_8epilogue10collective18CollectiveEpilogueINS1C_23Sm100TmaWarpSpecializedILi2ELi2ELi32ELb0ELb0EEEJNS5_IJNSA_ILi64EEESF_SF_EEENS5_IJNSQ_IS1H_SC_EENSQ_INS5_IJNSA_ILi32EEESB_EEENS5_IJSC_S1H_EEEEEEEEaSH_aSH_NS1C_6fusion15FusionCallbacksIS1G_NS1P_17LinearCombinationIaiaiLNS_15FloatRoundStyleE2EEES1I_S1O_JEEENS4_5SM1004TMEM4LOAD26SM100_TMEM_LOAD_32dp32b32xENS4_13SM90_TMA_LOADENSZ_INS10_ILi1ELi4ELi3EEES13_NSQ_INS5_IJS14_S1K_EEENS5_IJS1K_SC_EEEEEEENS4_39AutoVectorizingCopyWithAssumedAlignmentILi128EEENS4_14SM90_TMA_STOREES24_S26_S26_EEEvvEEEEvNT_6ParamsE) ;  /* 0xffffff7402847950 */ /* 0x000fea0003c3ffff */
.L_x_159:
[----:B------:R-:W-:-:S00]  /*89f0*/  BRA `(.L_x_159) ;  /* 0xfffffffc00fc7947 */ /* 0x000fc0000383ffff */
[----:B------:R-:W-:-:S00]  /*8a00*/  NOP ;  /* 0x0000000000007918 */ /* 0x000fc00000000000 */
[----:B------:R-:W-:-:S00]  /*8a10*/  NOP ;  /* 0x0000000000007918 */ /* 0x000fc00000000000 */
[----:B------:R-:W-:-:S00]  /*8a20*/  NOP ;  /* 0x0000000000007918 */ /* 0x000fc00000000000 */
[----:B------:R-:W-:-:S00]  /*8a30*/  NOP ;  /* 0x0000000000007918 */ /* 0x000fc00000000000 */
[----:B------:R-:W-:-:S00]  /*8a40*/  NOP ;  /* 0x0000000000007918 */ /* 0x000fc00000000000 */
[----:B------:R-:W-:-:S00]  /*8a50*/  NOP ;  /* 0x0000000000007918 */ /* 0x000fc00000000000 */
[----:B------:R-:W-:-:S00]  /*8a60*/  NOP ;  /* 0x0000000000007918 */ /* 0x000fc00000000000 */
[----:B------:R-:W-:-:S00]  /*8a70*/  NOP ;  /* 0x0000000000007918 */ /* 0x000fc00000000000 */
.L_x_160:


//--------------------- .nv.global.init           --------------------------
	.section	.nv.global.init,"aw",@progbits
.nv.global.init:
	.type		$str$27,@object
	.size		$str$27,($str$28 - $str$27)
$str$27:
        /*0000*/ 	.byte	0x28, 0x61, 0x64, 0x64, 0x72, 0x65, 0x73, 0x73, 0x20, 0x26, 0x20, 0x6d, 0x61, 0x73, 0x6b, 0x29
        /*0010*/ 	.byte	0x20, 0x3d, 0x3d, 0x20, 0x30, 0x00
	.type		$str$28,@object
	.size		$str$28,($str$26 - $str$28)
$str$28:
        /*0016*/ 	.byte	0x2f, 0x74, 0x6d, 0x70, 0x2f, 0x63, 0x75, 0x74, 0x6c, 0x61, 0x73, 0x73, 0x5f, 0x73, 0x77, 0x65
        /*0026*/ 	.byte	0x65, 0x70, 0x5f, 0x73, 0x72, 0x63, 0x2f, 0x69, 0x6e, 0x63, 0x6c, 0x75, 0x64, 0x65, 0x2f, 0x63
        /*0036*/ 	.byte	0x75, 0x74, 0x65, 0x2f, 0x70, 0x6f, 0x69, 0x6e, 0x74, 0x65, 0x72, 0x5f, 0x66, 0x6c, 0x61, 0x67
        /*0046*/ 	.byte	0x67, 0x65, 0x64, 0x2e, 0x68, 0x70, 0x70, 0x00
	.type		$str$26,@object
	.size		$str$26,($str$25 - $str$26)
$str$26:
        /*004e*/ 	.byte	0x2f, 0x74, 0x6d, 0x70, 0x2f, 0x63, 0x75, 0x74, 0x6c, 0x61, 0x73, 0x73, 0x5f, 0x73, 0x77, 0x65
        /*005e*/ 	.byte	0x65, 0x70, 0x5f, 0x73, 0x72, 0x63, 0x2f, 0x69, 0x6e, 0x63, 0x6c, 0x75, 0x64, 0x65, 0x2f, 0x63
        /*006e*/ 	.byte	0x75, 0x74, 0x65, 0x2f, 0x61, 0x74, 0x6f, 0x6d, 0x2f, 0x63, 0x6f, 0x70, 0x79, 0x5f, 0x74, 0x72
        /*007e*/ 	.byte	0x61, 0x69, 0x74, 0x73, 0x5f, 0x73, 0x6d, 0x31, 0x30, 0x30, 0x2e, 0x68, 0x70, 0x70, 0x00
	.type		$str$25,@object
	.size		$str$25,(__unnamed_1 - $str$25)
$str$25:
        /*008d*/ 	.byte	0x28, 0x28, 0x75, 0x69, 0x6e, 0x74, 0x33, 0x32, 0x5f, 0x74, 0x28, 0x74, 0x68, 0x72, 0x65, 0x61
        /*009d*/ 	.byte	0x64, 0x49, 0x64, 0x78, 0x2e, 0x78, 0x29, 0x20, 0x2f, 0x20, 0x33, 0x32, 0x29, 0x20, 0x25, 0x20
        /*00ad*/ 	.byte	0x34, 0x29, 0x20, 0x3d, 0x3d, 0x20, 0x28, 0x28, 0x28, 0x74, 0x6d, 0x65, 0x6d, 0x5f, 0x61, 0x64
        /*00bd*/ 	.byte	0x64, 0x72, 0x20, 0x3e, 0x3e, 0x20, 0x31, 0x36, 0x29, 0x20, 0x2f, 0x20, 0x33, 0x32, 0x29, 0x20
        /*00cd*/ 	.byte	0x25, 0x20, 0x34, 0x29, 0x00
	.type		__unnamed_1,@object
	.size		__unnamed_1,(__unnamed_2 - __unnamed_1)
__unnamed_1:
        /*00d2*/ 	.byte	0x61, 0x75, 0x74, 0x6f, 0x20, 0x63, 0x75, 0x74, 0x65, 0x3a, 0x3a, 0x61, 0x73, 0x5f, 0x70, 0x6f
        /* <DEDUP_REMOVED lines=24> */
        /*0262*/ 	.byte	0x3e, 0x3e, 0x5d, 0x00
	.type		__unnamed_2,@object
	.size		__unnamed_2,(.L_2 - __unnamed_2)
__unnamed_2:
        /* <DEDUP_REMOVED lines=41> */
.L_2:


//--------------------- .nv.shared._ZN7cutlass13device_kernelINS_4gemm6kernel13GemmUniversalIN4cute5tupleIJiiiiEEENS1_10collective13CollectiveMmaINS1_35MainloopSm100TmaUmmaWarpSpecializedILi3ELi2ELi4ENS5_IJNS4_1CILi2EEESB_NSA_ILi1EEEEEEEENS5_IJNSA_ILi128EEESF_SF_EEEaNS5_IJlSC_lEEEaSH_NS4_8TiledMMAINS4_8MMA_AtomIJNS4_21SM100_MMA_S8_2x1SM_SSIaaiLi128ELi128ELNS4_4UMMA5MajorE0ELSM_0ELNSL_8SaturateE0EEEEEENS4_6LayoutINS5_IJSC_SC_SC_EEENS5_IJNSA_ILi0EEESS_SS_EEEEENS5_IJNS4_10UnderscoreESV_SV_EEEEENS4_28SM100_TMA_2SM_LOAD_MULTICASTENS4_14ComposedLayoutINS4_7SwizzleILi3ELi4ELi3EEENS4_18smem_ptr_flag_bitsILi8EEENSQ_INS5_IJNSA_ILi8EEESF_EEENS5_IJSF_SC_EEEEEEEvNS4_8identityENS4_18SM100_TMA_2SM_LOADES18_vS19_EENS_8epilogue10collective18CollectiveEpilogueINS1C_23Sm100TmaWarpSpecializedILi2ELi2ELi32ELb0ELb0EEEJNS5_IJNSA_ILi64EEESF_SF_EEENS5_IJNSQ_IS1H_SC_EENSQ_INS5_IJNSA_ILi32EEESB_EEENS5_IJSC_S1H_EEEEEEEEaSH_aSH_NS1C_6fusion15FusionCallbacksIS1G_NS1P_17LinearCombinationIaiaiLNS_15FloatRoundStyleE2EEES1I_S1O_JEEENS4_5SM1004TMEM4LOAD26SM100_TMEM_LOAD_32dp32b32xENS4_13SM90_TMA_LOADENSZ_INS10_ILi1ELi4ELi3EEES13_NSQ_INS5_IJS14_S1K_EEENS5_IJS1K_SC_EEEEEEENS4_39AutoVectorizingCopyWithAssumedAlignmentILi128EEENS4_14SM90_TMA_STOREES24_S26_S26_EEEvvEEEEvNT_6ParamsE --------------------------
	.section	.nv.shared._ZN7cutlass13device_kernelINS_4gemm6kernel13GemmUniversalIN4cute5tupleIJiiiiEEENS1_10collective13CollectiveMmaINS1_35MainloopSm100TmaUmmaWarpSpecializedILi3ELi2ELi4ENS5_IJNS4_1CILi2EEESB_NSA_ILi1EEEEEEEENS5_IJNSA_ILi128EEESF_SF_EEEaNS5_IJlSC_lEEEaSH_NS4_8TiledMMAINS4_8MMA_AtomIJNS4_21SM100_MMA_S8_2x1SM_SSIaaiLi128ELi128ELNS4_4UMMA5MajorE0ELSM_0ELNSL_8SaturateE0EEEEEENS4_6LayoutINS5_IJSC_SC_SC_EEENS5_IJNSA_ILi0EEESS_SS_EEEEENS5_IJNS4_10UnderscoreESV_SV_EEEEENS4_28SM100_TMA_2SM_LOAD_MULTICASTENS4_14ComposedLayoutINS4_7SwizzleILi3ELi4ELi3EEENS4_18smem_ptr_flag_bitsILi8EEENSQ_INS5_IJNSA_ILi8EEESF_EEENS5_IJSF_SC_EEEEEEEvNS4_8identityENS4_18SM100_TMA_2SM_LOADES18_vS19_EENS_8epilogue10collective18CollectiveEpilogueINS1C_23Sm100TmaWarpSpecializedILi2ELi2ELi32ELb0ELb0EEEJNS5_IJNSA_ILi64EEESF_SF_EEENS5_IJNSQ_IS1H_SC_EENSQ_INS5_IJNSA_ILi32EEESB_EEENS5_IJSC_S1H_EEEEEEEEaSH_aSH_NS1C_6fusion15FusionCallbacksIS1G_NS1P_17LinearCombinationIaiaiLNS_15FloatRoundStyleE2EEES1I_S1O_JEEENS4_5SM1004TMEM4LOAD26SM100_TMEM_LOAD_32dp32b32xENS4_13SM90_TMA_LOADENSZ_INS10_ILi1ELi4ELi3EEES13_NSQ_INS5_IJS14_S1K_EEENS5_IJS1K_SC_EEEEEEENS4_39AutoVectorizingCopyWithAssumedAlignmentILi128EEENS4_14SM90_TMA_STOREES24_S26_S26_EEEvvEEEEvNT_6ParamsE,"aw",@nobits
	.sectionflags	@""
	.align	16
	.zero		1024


//--------------------- .nv.shared.reserved.0     --------------------------
	.section	.nv.shared.reserved.0,"aw",@nobits
	.weak		__nv_reservedSMEM_offset_0_alias
	.size		__nv_reservedSMEM_offset_0_alias, 0, 64
	.other		__nv_reservedSMEM_offset_0_alias,@"STO_CUDA_RESERVED_SHARED STV_DEFAULT"
__nv_reservedSMEM_offset_0_alias:
	.zero		0
.nv.shared.reserved.0:
	.zero		64
	.weak		__nv_reservedSMEM_tcgen05_partition
	.type		__nv_reservedSMEM_tcgen05_partition,@object
	.size		__nv_reservedSMEM_tcgen05_partition,(.L_0 - __nv_reservedSMEM_tcgen05_partition)
__nv_reservedSMEM_tcgen05_partition:
	.zero		32
.L_0:


//--------------------- .nv.global                --------------------------
	.section	.nv.global,"aw",@nobits
.nv.global:
	.type		_ZN40_INTERNAL_f9c06eb6_4_k_cu_6f1d730d_103394cute1_E,@object
	.size		_ZN40_INTERNAL_f9c06eb6_4_k_cu_6f1d730d_103394cute1_E,(_ZN40_INTERNAL_f9c06eb6_4_k_cu_6f1d730d_103394cuda3std3__45__cpo6cbeginE - _ZN40_INTERNAL_f9c06eb6_4_k_cu_6f1d730d_103394cute1_E)
_ZN40_INTERNAL_f9c06eb6_4_k_cu_6f1d730d_103394cute1_E:
	.zero		1
	.type		_ZN40_INTERNAL_f9c06eb6_4_k_cu_6f1d730d_103394cuda3std3__45__cpo6cbeginE,@object
	.size		_ZN40_INTERNAL_f9c06eb6_4_k_cu_6f1d730d_103394cuda3std3__45__cpo6cbeginE,(_ZN40_INTERNAL_f9c06eb6_4_k_cu_6f1d730d_103394cuda3std3__48in_placeE - _ZN40_INTERNAL_f9c06eb6_4_k_cu_6f1d730d_103394cuda3std3__45__cpo6cbeginE)
_ZN40_INTERNAL_f9c06eb6_4_k_cu_6f1d730d_103394cuda3std3__45__cpo6cbeginE:
	.zero		1
	.type		_ZN40_INTERNAL_f9c06eb6_4_k_cu_6f1d730d_103394cuda3std3__48in_placeE,@object
	.size		_ZN40_INTERNAL_f9c06eb6_4_k_cu_6f1d730d_103394cuda3std3__48in_placeE,(_ZN40_INTERNAL_f9c06eb6_4_k_cu_6f1d730d_103394cuda3std6ranges3__45__cpo9iter_moveE - _ZN40_INTERNAL_f9c06eb6_4_k_cu_6f1d730d_103394cuda3std3__48in_placeE)
_ZN40_INTERNAL_f9c06eb6_4_k_cu_6f1d730d_103394cuda3std3__48in_placeE:
	.zero		1
	.type		_ZN40_INTERNAL_f9c06eb6_4_k_cu_6f1d730d_103394cuda3std6ranges3__45__cpo9iter_moveE,@object
	.size		_ZN40_INTERNAL_f9c06eb6_4_k_cu_6f1d730d_103394cuda3std6ranges3__45__cpo9iter_moveE,(_ZN40_INTERNAL_f9c06eb6_4_k_cu_6f1d730d_103394cuda3std3__45__cpo5beginE - _ZN40_INTERNAL_f9c06eb6_4_k_cu_6f1d730d_103394cuda3std6ranges3__45__cpo9iter_moveE)
_ZN40_INTERNAL_f9c06eb6_4_k_cu_6f1d730d_103394cuda3std6ranges3__45__cpo9iter_moveE:
	.zero		1
	.type		_ZN40_INTERNAL_f9c06eb6_4_k_cu_6f1d730d_103394cuda3std3__45__cpo5beginE,@object
	.size		_ZN40_INTERNAL_f9c06eb6_4_k_cu_6f1d730d_103394cuda3std3__45__cpo5beginE,(_ZN40_INTERNAL_f9c06eb6_4_k_cu_6f1d730d_103394cuda3std3__442_GLOBAL__N__f9c06eb6_4_k_cu_6f1d730d_103396ignoreE - _ZN40_INTERNAL_f9c06eb6_4_k_cu_6f1d730d_103394cuda3std3__45__cpo5beginE)
_ZN40_INTERNAL_f9c06eb6_4_k_cu_6f1d730d_103394cuda3std3__45__cpo5beginE:
	.zero		1
	.type		_ZN40_INTERNAL_f9c06eb6_4_k_cu_6f1d730d_103394cuda3std3__442_GLOBAL__N__f9c06eb6_4_k_cu_6f1d730d_103396ignoreE,@object
	.size		_ZN40_INTERNAL_f9c06eb6_4_k_cu_6f1d730d_103394cuda3std3__442_GLOBAL__N__f9c06eb6_4_k_cu_6f1d730d_103396ignoreE,(_ZN40_INTERNAL_f9c06eb6_4_k_cu_6f1d730d_103394cute7productE - _ZN40_INTERNAL_f9c06eb6_4_k_cu_6f1d730d_103394cuda3std3__442_GLOBAL__N__f9c06eb6_4_k_cu_6f1d730d_103396ignoreE)
_ZN40_INTERNAL_f9c06eb6_4_k_cu_6f1d730d_103394cuda3std3__442_GLOBAL__N__f9c06eb6_4_k_cu_6f1d730d_103396ignoreE:
	.zero		1
	.type		_ZN40_INTERNAL_f9c06eb6_4_k_cu_6f1d730d_103394cute7productE,@object
	.size		_ZN40_INTERNAL_f9c06eb6_4_k_cu_6f1d730d_103394cute7productE,(_ZN40_INTERNAL_f9c06eb6_4_k_cu_6f1d730d_103394cuda3std3__45__cpo3endE - _ZN40_INTERNAL_f9c06eb6_4_k_cu_6f1d730d_103394cute7productE)
_ZN40_INTERNAL_f9c06eb6_4_k_cu_6f1d730d_103394cute7productE:
	.zero		1
	.type		_ZN40_INTERNAL_f9c06eb6_4_k_cu_6f1d730d_103394cuda3std3__45__cpo3endE,@object
	.size		_ZN40_INTERNAL_f9c06eb6_4_k_cu_6f1d730d_103394cuda3std3__45__cpo3endE,(_ZN40_INTERNAL_f9c06eb6_4_k_cu_6f1d730d_103394cuda3std3__419piecewise_constructE - _ZN40_INTERNAL_f9c06eb6_4_k_cu_6f1d730d_103394cuda3std3__45__cpo3endE)
_ZN40_INTERNAL_f9c06eb6_4_k_cu_6f1d730d_103394cuda3std3__45__cpo3endE:
	.zero		1
	.type		_ZN40_INTERNAL_f9c06eb6_4_k_cu_6f1d730d_103394cuda3std3__419piecewise_constructE,@object
	.size		_ZN40_INTERNAL_f9c06eb6_4_k_cu_6f1d730d_103394cuda3std3__419piecewise_constructE,(_ZN40_INTERNAL_f9c06eb6_4_k_cu_6f1d730d_103394cuda3std3__45__cpo4cendE - _ZN40_INTERNAL_f9c06eb6_4_k_cu_6f1d730d_103394cuda3std3__419piecewise_constructE)
_ZN40_INTERNAL_f9c06eb6_4_k_cu_6f1d730d_103394cuda3std3__419piecewise_constructE:
	.zero		1
	.type		_ZN40_INTERNAL_f9c06eb6_4_k_cu_6f1d730d_103394cuda3std3__45__cpo4cendE,@object
	.size		_ZN40_INTERNAL_f9c06eb6_4_k_cu_6f1d730d_103394cuda3std3__45__cpo4cendE,(_ZN40_INTERNAL_f9c06eb6_4_k_cu_6f1d730d_103394cuda3std6ranges3__45__cpo4swapE - _ZN40_INTERNAL_f9c06eb6_4_k_cu_6f1d730d_103394cuda3std3__45__cpo4cendE)
_ZN40_INTERNAL_f9c06eb6_4_k_cu_6f1d730d_103394cuda3std3__45__cpo4cendE:
	.zero		1
	.type		_ZN40_INTERNAL_f9c06eb6_4_k_cu_6f1d730d_103394cuda3std6ranges3__45__cpo4swapE,@object
	.size		_ZN40_INTERNAL_f9c06eb6_4_k_cu_6f1d730d_103394cuda3std6ranges3__45__cpo4swapE,(.L_10 - _ZN40_INTERNAL_f9c06eb6_4_k_cu_6f1d730d_103394cuda3std6ranges3__45__cpo4swapE)
_ZN40_INTERNAL_f9c06eb6_4_k_cu_6f1d730d_103394cuda3std6ranges3__45__cpo4swapE:
	.zero		1
.L_10:


//--------------------- .nv.constant0._ZN7cutlass13device_kernelINS_4gemm6kernel13GemmUniversalIN4cute5tupleIJiiiiEEENS1_10collective13CollectiveMmaINS1_35MainloopSm100TmaUmmaWarpSpecializedILi3ELi2ELi4ENS5_IJNS4_1CILi2EEESB_NSA_ILi1EEEEEEEENS5_IJNSA_ILi128EEESF_SF_EEEaNS5_IJlSC_lEEEaSH_NS4_8TiledMMAINS4_8MMA_AtomIJNS4_21SM100_MMA_S8_2x1SM_SSIaaiLi128ELi128ELNS4_4UMMA5MajorE0ELSM_0ELNSL_8SaturateE0EEEEEENS4_6LayoutINS5_IJSC_SC_SC_EEENS5_IJNSA_ILi0EEESS_SS_EEEEENS5_IJNS4_10UnderscoreESV_SV_EEEEENS4_28SM100_TMA_2SM_LOAD_MULTICASTENS4_14ComposedLayoutINS4_7SwizzleILi3ELi4ELi3EEENS4_18smem_ptr_flag_bitsILi8EEENSQ_INS5_IJNSA_ILi8EEESF_EEENS5_IJSF_SC_EEEEEEEvNS4_8identityENS4_18SM100_TMA_2SM_LOADES18_vS19_EENS_8epilogue10collective18CollectiveEpilogueINS1C_23Sm100TmaWarpSpecializedILi2ELi2ELi32ELb0ELb0EEEJNS5_IJNSA_ILi64EEESF_SF_EEENS5_IJNSQ_IS1H_SC_EENSQ_INS5_IJNSA_ILi32EEESB_EEENS5_IJSC_S1H_EEEEEEEEaSH_aSH_NS1C_6fusion15FusionCallbacksIS1G_NS1P_17LinearCombinationIaiaiLNS_15FloatRoundStyleE2EEES1I_S1O_JEEENS4_5SM1004TMEM4LOAD26SM100_TMEM_LOAD_32dp32b32xENS4_13SM90_TMA_LOADENSZ_INS10_ILi1ELi4ELi3EEES13_NSQ_INS5_IJS14_S1K_EEENS5_IJS1K_SC_EEEEEEENS4_39AutoVectorizingCopyWithAssumedAlignmentILi128EEENS4_14SM90_TMA_STOREES24_S26_S26_EEEvvEEEEvNT_6ParamsE --------------------------
	.section	.nv.constant0._ZN7cutlass13device_kernelINS_4gemm6kernel13GemmUniversalIN4cute5tupleIJiiiiEEENS1_10collective13CollectiveMmaINS1_35MainloopSm100TmaUmmaWarpSpecializedILi3ELi2ELi4ENS5_IJNS4_1CILi2EEESB_NSA_ILi1EEEEEEEENS5_IJNSA_ILi128EEESF_SF_EEEaNS5_IJlSC_lEEEaSH_NS4_8TiledMMAINS4_8MMA_AtomIJNS4_21SM100_MMA_S8_2x1SM_SSIaaiLi128ELi128ELNS4_4UMMA5MajorE0ELSM_0ELNSL_8SaturateE0EEEEEENS4_6LayoutINS5_IJSC_SC_SC_EEENS5_IJNSA_ILi0EEESS_SS_EEEEENS5_IJNS4_10UnderscoreESV_SV_EEEEENS4_28SM100_TMA_2SM_LOAD_MULTICASTENS4_14ComposedLayoutINS4_7SwizzleILi3ELi4ELi3EEENS4_18smem_ptr_flag_bitsILi8EEENSQ_INS5_IJNSA_ILi8EEESF_EEENS5_IJSF_SC_EEEEEEEvNS4_8identityENS4_18SM100_TMA_2SM_LOADES18_vS19_EENS_8epilogue10collective18CollectiveEpilogueINS1C_23Sm100TmaWarpSpecializedILi2ELi2ELi32ELb0ELb0EEEJNS5_IJNSA_ILi64EEESF_SF_EEENS5_IJNSQ_IS1H_SC_EENSQ_INS5_IJNSA_ILi32EEESB_EEENS5_IJSC_S1H_EEEEEEEEaSH_aSH_NS1C_6fusion15FusionCallbacksIS1G_NS1P_17LinearCombinationIaiaiLNS_15FloatRoundStyleE2EEES1I_S1O_JEEENS4_5SM1004TMEM4LOAD26SM100_TMEM_LOAD_32dp32b32xENS4_13SM90_TMA_LOADENSZ_INS10_ILi1ELi4ELi3EEES13_NSQ_INS5_IJS14_S1K_EEENS5_IJS1K_SC_EEEEEEENS4_39AutoVectorizingCopyWithAssumedAlignmentILi128EEENS4_14SM90_TMA_STOREES24_S26_S26_EEEvvEEEEvNT_6ParamsE,"a",@progbits
	.sectionflags	@""
	.align	4
.nv.constant0._ZN7cutlass13device_kernelINS_4gemm6kernel13GemmUniversalIN4cute5tupleIJiiiiEEENS1_10collective13CollectiveMmaINS1_35MainloopSm100TmaUmmaWarpSpecializedILi3ELi2ELi4ENS5_IJNS4_1CILi2EEESB_NSA_ILi1EEEEEEEENS5_IJNSA_ILi128EEESF_SF_EEEaNS5_IJlSC_lEEEaSH_NS4_8TiledMMAINS4_8MMA_AtomIJNS4_21SM100_MMA_S8_2x1SM_SSIaaiLi128ELi128ELNS4_4UMMA5MajorE0ELSM_0ELNSL_8SaturateE0EEEEEENS4_6LayoutINS5_IJSC_SC_SC_EEENS5_IJNSA_ILi0EEESS_SS_EEEEENS5_IJNS4_10UnderscoreESV_SV_EEEEENS4_28SM100_TMA_2SM_LOAD_MULTICASTENS4_14ComposedLayoutINS4_7SwizzleILi3ELi4ELi3EEENS4_18smem_ptr_flag_bitsILi8EEENSQ_INS5_IJNSA_ILi8EEESF_EEENS5_IJSF_SC_EEEEEEEvNS4_8identityENS4_18SM100_TMA_2SM_LOADES18_vS19_EENS_8epilogue10collective18CollectiveEpilogueINS1C_23Sm100TmaWarpSpecializedILi2ELi2ELi32ELb0ELb0EEEJNS5_IJNSA_ILi64EEESF_SF_EEENS5_IJNSQ_IS1H_SC_EENSQ_INS5_IJNSA_ILi32EEESB_EEENS5_IJSC_S1H_EEEEEEEEaSH_aSH_NS1C_6fusion15FusionCallbacksIS1G_NS1P_17LinearCombinationIaiaiLNS_15FloatRoundStyleE2EEES1I_S1O_JEEENS4_5SM1004TMEM4LOAD26SM100_TMEM_LOAD_32dp32b32xENS4_13SM90_TMA_LOADENSZ_INS10_ILi1ELi4ELi3EEES13_NSQ_INS5_IJS14_S1K_EEENS5_IJS1K_SC_EEEEEEENS4_39AutoVectorizingCopyWithAssumedAlignmentILi128EEENS4_14SM90_TMA_STOREES24_S26_S26_EEEvvEEEEvNT_6ParamsE:
	.zero		2944


//--------------------- SYMBOLS --------------------------

	.type		.nv.reservedSmem.offset0,@object
	.size		.nv.reservedSmem.offset0,0x4
	.type		.nv.reservedSmem.cap,@object
	.size		.nv.reservedSmem.cap,0x4
	.type		__assertfail,@function
